// auto-generated by cutlass_sweep.gemm — config: {"arch": "sm_90", "cluster_m": 1, "cluster_n": 1, "dtype": "e5m2", "dtype_b": "e5m2", "layout": "nt", "stages": 5, "tile_k": 128, "tile_m": 128, "tile_n": 64}
#include "cutlass/cutlass.h"
#include "cutlass/gemm/collective/collective_builder.hpp"
#include "cutlass/gemm/device/gemm_universal_adapter.h"
#include "cutlass/gemm/kernel/gemm_universal.hpp"
#include "cutlass/epilogue/collective/collective_builder.hpp"

using ElemA = cutlass::float_e5m2_t;
using ElemB = cutlass::float_e5m2_t;
using ElemCD = cutlass::float_e5m2_t;
using Acc  = float;
using TileShape    = cute::Shape<cute::_128, cute::_64, cute::_128>;
using ClusterShape = cute::Shape<cute::_1, cute::_1, cute::_1>;

using CollectiveEpilogue = typename cutlass::epilogue::collective::CollectiveBuilder<
    cutlass::arch::Sm90, cutlass::arch::OpClassTensorOp,
    TileShape, ClusterShape,
    cutlass::epilogue::collective::EpilogueTileAuto,
    Acc, Acc,
    ElemCD, cutlass::layout::RowMajor, 128 / cutlass::sizeof_bits<ElemCD>::value,
    ElemCD, cutlass::layout::RowMajor, 128 / cutlass::sizeof_bits<ElemCD>::value,
    cutlass::epilogue::collective::EpilogueScheduleAuto
  >::CollectiveOp;

using CollectiveMainloop = typename cutlass::gemm::collective::CollectiveBuilder<
    cutlass::arch::Sm90, cutlass::arch::OpClassTensorOp,
    ElemA, cutlass::layout::RowMajor, 128 / cutlass::sizeof_bits<ElemA>::value,
    ElemB, cutlass::layout::ColumnMajor, 128 / cutlass::sizeof_bits<ElemB>::value,
    Acc,
    TileShape, ClusterShape,
    cutlass::gemm::collective::StageCount<5>,
    cutlass::gemm::collective::KernelScheduleAuto
  >::CollectiveOp;

using GemmKernel = cutlass::gemm::kernel::GemmUniversal<
    cute::Shape<int,int,int,int>,
    CollectiveMainloop,
    CollectiveEpilogue
>;
using Gemm = cutlass::gemm::device::GemmUniversalAdapter<GemmKernel>;

// Force the device kernel symbol into the cubin without needing a host main.
auto* _anchor = &cutlass::device_kernel<GemmKernel>;


// ===== COMPILED SASS (sm_90a) =====

	.target	sm_90a

	.elftype	@"ET_EXEC"


//--------------------- .note.nv.tkinfo           --------------------------
	.section	.note.nv.tkinfo,"",@"SHT_NOTE"
	.sectionflags	@"SHF_NOTE_NV_TKINFO"
	.tkinfo
        /*0018*/ 	.word	0x00000002
        /*0030*/ 	.string	""
        /*0030*/ 	.string	"ptxas"
        /*0030*/ 	.string	"Cuda compilation tools, release 13.0, V13.0.88"
        /*0030*/ 	.string	"Build cuda_13.0.r13.0/compiler.36424714_0"
        /*0030*/ 	.string	"-arch sm_90a -m 64 "



//--------------------- .note.nv.cuinfo           --------------------------
	.section	.note.nv.cuinfo,"",@"SHT_NOTE"
	.sectionflags	@"SHF_NOTE_NV_CUINFO"
        /*0018*/ 	.short	0x0002
        /*001a*/ 	.short	0x005a
        /*001c*/ 	.short	0x0082
	.zero		2


//--------------------- .nv.info                  --------------------------
	.section	.nv.info,"",@"SHT_CUDA_INFO"
	.align	4


	//----- nvinfo : EIATTR_REGCOUNT
	.align		4
        /*0000*/ 	.byte	0x04, 0x2f
        /*0002*/ 	.short	(.L_12 - .L_11)
	.align		4
.L_11:
        /*0004*/ 	.word	index@(_ZN7cutlass13device_kernelINS_4gemm6kernel13GemmUniversalIN4cute5tupleIJiiiiEEENS1_10collective13CollectiveMmaINS1_37MainloopSm90TmaGmmaWarpSpecializedFP8ILi5ENS5_IJNS4_1CILi1EEESB_SB_EEENS1_35KernelTmaWarpSpecializedCooperativeEEENS5_IJNSA_ILi128EEENSA_ILi64EEESF_EEENS_12float_e5m2_tENS5_IJlSB_lEEESI_SJ_NS4_8TiledMMAINS4_8MMA_AtomIJNS4_4SM904GMMA30MMA_64x64x32_F32E5M2E5M2_SS_TNILNSN_7ScaleInE1ELSP_1EEEEEENS4_6LayoutINS5_IJNSA_ILi2EEESB_SB_EEENS5_IJSB_NSA_ILi0EEESV_EEEEENS5_IJNS4_10UnderscoreESY_SY_EEEEENS4_13SM90_TMA_LOADENS4_14ComposedLayoutINS4_7SwizzleILi3ELi4ELi3EEENS4_18smem_ptr_flag_bitsILi8EEENSS_INS5_IJNSA_ILi8EEESF_EEENS5_IJSF_SB_EEEEEEEvNS4_8identityES11_S1B_vS1C_EENS_8epilogue10collective6detail29Sm90TmaWarpSpecializedAdapterINS1F_15DefaultEpilogueISI_SJ_SJ_NS1E_6thread17LinearCombinationISI_Li1EffLNS1J_9ScaleType4KindE0ELNS_15FloatRoundStyleE2ESI_EENS1_15EpilogueDefaultEEEEEvvEEEEvNT_6ParamsE)
        /*0008*/ 	.word	0x000000a8


	//----- nvinfo : EIATTR_FRAME_SIZE
	.align		4
.L_12:
        /*000c*/ 	.byte	0x04, 0x11
        /*000e*/ 	.short	(.L_14 - .L_13)
	.align		4
.L_13:
        /*0010*/ 	.word	index@(_ZN7cutlass13device_kernelINS_4gemm6kernel13GemmUniversalIN4cute5tupleIJiiiiEEENS1_10collective13CollectiveMmaINS1_37MainloopSm90TmaGmmaWarpSpecializedFP8ILi5ENS5_IJNS4_1CILi1EEESB_SB_EEENS1_35KernelTmaWarpSpecializedCooperativeEEENS5_IJNSA_ILi128EEENSA_ILi64EEESF_EEENS_12float_e5m2_tENS5_IJlSB_lEEESI_SJ_NS4_8TiledMMAINS4_8MMA_AtomIJNS4_4SM904GMMA30MMA_64x64x32_F32E5M2E5M2_SS_TNILNSN_7ScaleInE1ELSP_1EEEEEENS4_6LayoutINS5_IJNSA_ILi2EEESB_SB_EEENS5_IJSB_NSA_ILi0EEESV_EEEEENS5_IJNS4_10UnderscoreESY_SY_EEEEENS4_13SM90_TMA_LOADENS4_14ComposedLayoutINS4_7SwizzleILi3ELi4ELi3EEENS4_18smem_ptr_flag_bitsILi8EEENSS_INS5_IJNSA_ILi8EEESF_EEENS5_IJSF_SB_EEEEEEEvNS4_8identityES11_S1B_vS1C_EENS_8epilogue10collective6detail29Sm90TmaWarpSpecializedAdapterINS1F_15DefaultEpilogueISI_SJ_SJ_NS1E_6thread17LinearCombinationISI_Li1EffLNS1J_9ScaleType4KindE0ELNS_15FloatRoundStyleE2ESI_EENS1_15EpilogueDefaultEEEEEvvEEEEvNT_6ParamsE)
        /*0014*/ 	.word	0x00000000


	//----- nvinfo : EIATTR_MIN_STACK_SIZE
	.align		4
.L_14:
        /*0018*/ 	.byte	0x04, 0x12
        /*001a*/ 	.short	(.L_16 - .L_15)
	.align		4
.L_15:
        /*001c*/ 	.word	index@(_ZN7cutlass13device_kernelINS_4gemm6kernel13GemmUniversalIN4cute5tupleIJiiiiEEENS1_10collective13CollectiveMmaINS1_37MainloopSm90TmaGmmaWarpSpecializedFP8ILi5ENS5_IJNS4_1CILi1EEESB_SB_EEENS1_35KernelTmaWarpSpecializedCooperativeEEENS5_IJNSA_ILi128EEENSA_ILi64EEESF_EEENS_12float_e5m2_tENS5_IJlSB_lEEESI_SJ_NS4_8TiledMMAINS4_8MMA_AtomIJNS4_4SM904GMMA30MMA_64x64x32_F32E5M2E5M2_SS_TNILNSN_7ScaleInE1ELSP_1EEEEEENS4_6LayoutINS5_IJNSA_ILi2EEESB_SB_EEENS5_IJSB_NSA_ILi0EEESV_EEEEENS5_IJNS4_10UnderscoreESY_SY_EEEEENS4_13SM90_TMA_LOADENS4_14ComposedLayoutINS4_7SwizzleILi3ELi4ELi3EEENS4_18smem_ptr_flag_bitsILi8EEENSS_INS5_IJNSA_ILi8EEESF_EEENS5_IJSF_SB_EEEEEEEvNS4_8identityES11_S1B_vS1C_EENS_8epilogue10collective6detail29Sm90TmaWarpSpecializedAdapterINS1F_15DefaultEpilogueISI_SJ_SJ_NS1E_6thread17LinearCombinationISI_Li1EffLNS1J_9ScaleType4KindE0ELNS_15FloatRoundStyleE2ESI_EENS1_15EpilogueDefaultEEEEEvvEEEEvNT_6ParamsE)
        /*0020*/ 	.word	0x00000000
.L_16:


//--------------------- .nv.compat                --------------------------
	.section	.nv.compat,"",@"SHT_CUDA_COMPAT_INFO"
	.align	4
        /*0000*/ 	.byte	0x02, 0x09, 0x01, 0x00, 0x02, 0x02, 0x04, 0x00, 0x02, 0x05, 0x05, 0x00, 0x03, 0x07, 0x01, 0x01
        /*0010*/ 	.byte	0x02, 0x03, 0x01, 0x00, 0x02, 0x06, 0x01, 0x00, 0x04, 0x0b, 0x08, 0x00, 0x00, 0x00, 0x00, 0x00
        /*0020*/ 	.byte	0x00, 0x00, 0x00, 0x00


//--------------------- .nv.info._ZN7cutlass13device_kernelINS_4gemm6kernel13GemmUniversalIN4cute5tupleIJiiiiEEENS1_10collective13CollectiveMmaINS1_37MainloopSm90TmaGmmaWarpSpecializedFP8ILi5ENS5_IJNS4_1CILi1EEESB_SB_EEENS1_35KernelTmaWarpSpecializedCooperativeEEENS5_IJNSA_ILi128EEENSA_ILi64EEESF_EEENS_12float_e5m2_tENS5_IJlSB_lEEESI_SJ_NS4_8TiledMMAINS4_8MMA_AtomIJNS4_4SM904GMMA30MMA_64x64x32_F32E5M2E5M2_SS_TNILNSN_7ScaleInE1ELSP_1EEEEEENS4_6LayoutINS5_IJNSA_ILi2EEESB_SB_EEENS5_IJSB_NSA_ILi0EEESV_EEEEENS5_IJNS4_10UnderscoreESY_SY_EEEEENS4_13SM90_TMA_LOADENS4_14ComposedLayoutINS4_7SwizzleILi3ELi4ELi3EEENS4_18smem_ptr_flag_bitsILi8EEENSS_INS5_IJNSA_ILi8EEESF_EEENS5_IJSF_SB_EEEEEEEvNS4_8identityES11_S1B_vS1C_EENS_8epilogue10collective6detail29Sm90TmaWarpSpecializedAdapterINS1F_15DefaultEpilogueISI_SJ_SJ_NS1E_6thread17LinearCombinationISI_Li1EffLNS1J_9ScaleType4KindE0ELNS_15FloatRoundStyleE2ESI_EENS1_15EpilogueDefaultEEEEEvvEEEEvNT_6ParamsE --------------------------
	.section	.nv.info._ZN7cutlass13device_kernelINS_4gemm6kernel13GemmUniversalIN4cute5tupleIJiiiiEEENS1_10collective13CollectiveMmaINS1_37MainloopSm90TmaGmmaWarpSpecializedFP8ILi5ENS5_IJNS4_1CILi1EEESB_SB_EEENS1_35KernelTmaWarpSpecializedCooperativeEEENS5_IJNSA_ILi128EEENSA_ILi64EEESF_EEENS_12float_e5m2_tENS5_IJlSB_lEEESI_SJ_NS4_8TiledMMAINS4_8MMA_AtomIJNS4_4SM904GMMA30MMA_64x64x32_F32E5M2E5M2_SS_TNILNSN_7ScaleInE1ELSP_1EEEEEENS4_6LayoutINS5_IJNSA_ILi2EEESB_SB_EEENS5_IJSB_NSA_ILi0EEESV_EEEEENS5_IJNS4_10UnderscoreESY_SY_EEEEENS4_13SM90_TMA_LOADENS4_14ComposedLayoutINS4_7SwizzleILi3ELi4ELi3EEENS4_18smem_ptr_flag_bitsILi8EEENSS_INS5_IJNSA_ILi8EEESF_EEENS5_IJSF_SB_EEEEEEEvNS4_8identityES11_S1B_vS1C_EENS_8epilogue10collective6detail29Sm90TmaWarpSpecializedAdapterINS1F_15DefaultEpilogueISI_SJ_SJ_NS1E_6thread17LinearCombinationISI_Li1EffLNS1J_9ScaleType4KindE0ELNS_15FloatRoundStyleE2ESI_EENS1_15EpilogueDefaultEEEEEvvEEEEvNT_6ParamsE,"",@"SHT_CUDA_INFO"
	.sectionflags	@""
	.align	4


	//----- nvinfo : EIATTR_CUDA_API_VERSION
	.align		4
        /*0000*/ 	.byte	0x04, 0x37
        /*0002*/ 	.short	(.L_18 - .L_17)
.L_17:
        /*0004*/ 	.word	0x00000082


	//----- nvinfo : EIATTR_KPARAM_INFO
	.align		4
.L_18:
        /*0008*/ 	.byte	0x04, 0x17
        /*000a*/ 	.short	(.L_20 - .L_19)
.L_19:
        /*000c*/ 	.word	0x00000000
        /*0010*/ 	.short	0x0000
        /*0012*/ 	.short	0x0070
        /*0014*/ 	.byte	0x00, 0xf0, 0x01, 0x10


	//----- nvinfo : EIATTR_SPARSE_MMA_MASK
	.align		4
.L_20:
        /*0018*/ 	.byte	0x03, 0x50
        /*001a*/ 	.short	0x0000


	//----- nvinfo : EIATTR_MAXREG_COUNT
	.align		4
        /*001c*/ 	.byte	0x03, 0x1b
        /*001e*/ 	.short	0x00a8


	//----- nvinfo : EIATTR_NUM_BARRIERS
	.align		4
        /*0020*/ 	.byte	0x02, 0x4c
        /*0022*/ 	.byte	0x01
	.zero		1


	//----- nvinfo : EIATTR_MERCURY_ISA_VERSION
	.align		4
        /*0024*/ 	.byte	0x03, 0x5f
        /*0026*/ 	.short	0x0101


	//----- nvinfo : EIATTR_INT_WARP_WIDE_INSTR_OFFSETS
	.align		4
        /*0028*/ 	.byte	0x04, 0x31
        /*002a*/ 	.short	(.L_22 - .L_21)


	//   ....[0]....
.L_21:
        /*002c*/ 	.word	0x000003c0


	//   ....[1]....
        /*0030*/ 	.word	0x000003d0


	//   ....[2]....
        /*0034*/ 	.word	0x000004e0


	//----- nvinfo : EIATTR_COOP_GROUP_MASK_REGIDS
	.align		4
.L_22:
        /*0038*/ 	.byte	0x04, 0x29
        /*003a*/ 	.short	(.L_24 - .L_23)


	//   ....[0]....
.L_23:
        /*003c*/ 	.word	0xffffffff


	//   ....[1]....
        /*0040*/ 	.word	0xffffffff


	//   ....[2]....
        /*0044*/ 	.word	0xffffffff


	//   ....[3]....
        /*0048*/ 	.word	0xffffffff


	//   ....[4]....
        /*004c*/ 	.word	0xffffffff


	//----- nvinfo : EIATTR_COOP_GROUP_INSTR_OFFSETS
	.align		4
.L_24:
        /*0050*/ 	.byte	0x04, 0x28
        /*0052*/ 	.short	(.L_26 - .L_25)


	//   ....[0]....
.L_25:
        /*0054*/ 	.word	0x00000060


	//   ....[1]....
        /*0058*/ 	.word	0x00000070


	//   ....[2]....
        /*005c*/ 	.word	0x00000130


	//   ....[3]....
        /*0060*/ 	.word	0x000002e0


	//   ....[4]....
        /*0064*/ 	.word	0x00001000


	//----- nvinfo : EIATTR_REG_RECONFIG
	.align		4
.L_26:
        /*0068*/ 	.byte	0x01, 0x54
	.zero		2


	//----- nvinfo : EIATTR_MBARRIER_INSTR_OFFSETS
	.align		4
        /*006c*/ 	.byte	0x04, 0x39
        /*006e*/ 	.short	(.L_28 - .L_27)


	//   ....[0]....
.L_27:
        /*0070*/ 	.word	0x00000230
        /*0074*/ 	.word	0x000000ff
        /*0078*/ 	.word	0x00000000
        /*007c*/ 	.short	0x0100
        /*007e*/ 	.byte	0x08
	.zero		1


	//   ....[1]....
        /*0080*/ 	.word	0x00000240
        /*0084*/ 	.word	0x000000ff
        /*0088*/ 	.word	0x00000028
        /*008c*/ 	.short	0x0100
        /*008e*/ 	.byte	0x08
	.zero		1


	//   ....[2]....
        /*0090*/ 	.word	0x00000250
        /*0094*/ 	.word	0x000000ff
        /*0098*/ 	.word	0x00000008
        /*009c*/ 	.short	0x0100
        /*009e*/ 	.byte	0x08
	.zero		1


	//   ....[3]....
        /*00a0*/ 	.word	0x00000260
        /*00a4*/ 	.word	0x000000ff
        /*00a8*/ 	.word	0x00000030
        /*00ac*/ 	.short	0x0100
        /*00ae*/ 	.byte	0x08
	.zero		1


	//   ....[4]....
        /*00b0*/ 	.word	0x00000270
        /*00b4*/ 	.word	0x000000ff
        /*00b8*/ 	.word	0x00000010
        /*00bc*/ 	.short	0x0100
        /*00be*/ 	.byte	0x08
	.zero		1


	//   ....[5]....
        /*00c0*/ 	.word	0x00000280
        /*00c4*/ 	.word	0x000000ff
        /*00c8*/ 	.word	0x00000038
        /*00cc*/ 	.short	0x0100
        /*00ce*/ 	.byte	0x08
	.zero		1


	//   ....[6]....
        /*00d0*/ 	.word	0x00000290
        /*00d4*/ 	.word	0x000000ff
        /*00d8*/ 	.word	0x00000018
        /*00dc*/ 	.short	0x0100
        /*00de*/ 	.byte	0x08
	.zero		1


	//   ....[7]....
        /*00e0*/ 	.word	0x000002a0
        /*00e4*/ 	.word	0x000000ff
        /*00e8*/ 	.word	0x00000040
        /*00ec*/ 	.short	0x0100
        /*00ee*/ 	.byte	0x08
	.zero		1


	//   ....[8]....
        /*00f0*/ 	.word	0x000002b0
        /*00f4*/ 	.word	0x000000ff
        /*00f8*/ 	.word	0x00000020
        /*00fc*/ 	.short	0x0100
        /*00fe*/ 	.byte	0x08
	.zero		1


	//   ....[9]....
        /*0100*/ 	.word	0x000002c0
        /*0104*/ 	.word	0x000000ff
        /*0108*/ 	.word	0x00000048
        /*010c*/ 	.short	0x0100
        /*010e*/ 	.byte	0x08
	.zero		1


	//   ....[10]....
        /*0110*/ 	.word	0x00000550
        /*0114*/ 	.word	0x000000ff
        /*0118*/ 	.word	0x00000060
        /*011c*/ 	.short	0x0100
        /*011e*/ 	.byte	0x06
	.zero		1


	//   ....[11]....
        /*0120*/ 	.word	0x000005b0
        /*0124*/ 	.word	0x000000ff
        /*0128*/ 	.word	0x00000068
        /*012c*/ 	.short	0x0100
        /*012e*/ 	.byte	0x06
	.zero		1


	//   ....[12]....
        /*0130*/ 	.word	0x00001330
        /*0134*/ 	.word	0x000000ff
        /*0138*/ 	.word	0x00000000
        /*013c*/ 	.short	0x010a
        /*013e*/ 	.byte	0x06
	.zero		1


	//   ....[13]....
        /*0140*/ 	.word	0x00001370
        /*0144*/ 	.word	0x000000ff
        /*0148*/ 	.word	0x00000000
        /*014c*/ 	.short	0x010a
        /*014e*/ 	.byte	0x06
	.zero		1


	//   ....[14]....
        /*0150*/ 	.word	0x00001a60
        /*0154*/ 	.word	0x000000ff
        /*0158*/ 	.word	0x00000000
        /*015c*/ 	.short	0x010a
        /*015e*/ 	.byte	0x0c
	.zero		1


	//   ....[15]....
        /*0160*/ 	.word	0x00001aa0
        /*0164*/ 	.word	0x000000ff
        /*0168*/ 	.word	0x00000000
        /*016c*/ 	.short	0x010a
        /*016e*/ 	.byte	0x0c
	.zero		1


	//   ....[16]....
        /*0170*/ 	.word	0x00001f90
        /*0174*/ 	.word	0x000000ff
        /*0178*/ 	.word	0x00000000
        /*017c*/ 	.short	0x0101
        /*017e*/ 	.byte	0x08
	.zero		1


	//   ....[17]....
        /*0180*/ 	.word	0x000023e0
        /*0184*/ 	.word	0x000000ff
        /*0188*/ 	.word	0x00000000
        /*018c*/ 	.short	0x0101
        /*018e*/ 	.byte	0x08
	.zero		1


	//   ....[18]....
        /*0190*/ 	.word	0x00005d80
        /*0194*/ 	.word	0x00000012
        /*0198*/ 	.word	0x00000028
        /*019c*/ 	.short	0x010a
        /*019e*/ 	.byte	0x3f
	.zero		1


	//   ....[19]....
        /*01a0*/ 	.word	0x00006110
        /*01a4*/ 	.word	0x00000007
        /*01a8*/ 	.word	0x00000068
        /*01ac*/ 	.short	0x0101
        /*01ae*/ 	.byte	0x3f
	.zero		1


	//   ....[20]....
        /*01b0*/ 	.word	0x00006850
        /*01b4*/ 	.word	0x00000005
        /*01b8*/ 	.word	0x00000000
        /*01bc*/ 	.short	0x010a
        /*01be*/ 	.byte	0x3f
	.zero		1


	//   ....[21]....
        /*01c0*/ 	.word	0x000068d0
        /*01c4*/ 	.word	0x00000007
        /*01c8*/ 	.word	0x00000000
        /*01cc*/ 	.short	0x010a
        /*01ce*/ 	.byte	0x3f
	.zero		1


	//   ....[22]....
        /*01d0*/ 	.word	0x00006960
        /*01d4*/ 	.word	0x00000008
        /*01d8*/ 	.word	0x00000000
        /*01dc*/ 	.short	0x010a
        /*01de*/ 	.byte	0x3f
	.zero		1


	//   ....[23]....
        /*01e0*/ 	.word	0x000069f0
        /*01e4*/ 	.word	0x0000000b
        /*01e8*/ 	.word	0x00000000
        /*01ec*/ 	.short	0x010a
        /*01ee*/ 	.byte	0x3f
	.zero		1


	//   ....[24]....
        /*01f0*/ 	.word	0x00006a80
        /*01f4*/ 	.word	0x00000003
        /*01f8*/ 	.word	0x00000000
        /*01fc*/ 	.short	0x010a
        /*01fe*/ 	.byte	0x3f
	.zero		1


	//   ....[25]....
        /*0200*/ 	.word	0x00006af0
        /*0204*/ 	.word	0x00000007
        /*0208*/ 	.word	0x00000000
        /*020c*/ 	.short	0x010a
        /*020e*/ 	.byte	0x3f
	.zero		1


	//   ....[26]....
        /*0210*/ 	.word	0x00006b50
        /*0214*/ 	.word	0x00000008
        /*0218*/ 	.word	0x00000000
        /*021c*/ 	.short	0x010a
        /*021e*/ 	.byte	0x3f
	.zero		1


	//   ....[27]....
        /*0220*/ 	.word	0x00006c20
        /*0224*/ 	.word	0x00000012
        /*0228*/ 	.word	0x00000028
        /*022c*/ 	.short	0x010a
        /*022e*/ 	.byte	0x3f
	.zero		1


	//   ....[28]....
        /*0230*/ 	.word	0x00006d00
        /*0234*/ 	.word	0x00000005
        /*0238*/ 	.word	0x00000000
        /*023c*/ 	.short	0x010a
        /*023e*/ 	.byte	0x3f
	.zero		1


	//   ....[29]....
        /*0240*/ 	.word	0x00006d50
        /*0244*/ 	.word	0x00000007
        /*0248*/ 	.word	0x00000000
        /*024c*/ 	.short	0x010a
        /*024e*/ 	.byte	0x3f
	.zero		1


	//   ....[30]....
        /*0250*/ 	.word	0x00006da0
        /*0254*/ 	.word	0x00000008
        /*0258*/ 	.word	0x00000000
        /*025c*/ 	.short	0x010a
        /*025e*/ 	.byte	0x3f
	.zero		1


	//   ....[31]....
        /*0260*/ 	.word	0x00006df0
        /*0264*/ 	.word	0x0000000b
        /*0268*/ 	.word	0x00000000
        /*026c*/ 	.short	0x010a
        /*026e*/ 	.byte	0x3f
	.zero		1


	//----- nvinfo : EIATTR_NUM_MBARRIERS
	.align		4
.L_28:
        /*0270*/ 	.byte	0x03, 0x38
        /*0272*/ 	.short	0x000c


	//----- nvinfo : EIATTR_EXIT_INSTR_OFFSETS
	.align		4
        /*0274*/ 	.byte	0x04, 0x1c
        /*0276*/ 	.short	(.L_30 - .L_29)


	//   ....[0]....
.L_29:
        /*0278*/ 	.word	0x00000600


	//   ....[1]....
        /*027c*/ 	.word	0x00000ed0


	//   ....[2]....
        /*0280*/ 	.word	0x000053e0


	//   ....[3]....
        /*0284*/ 	.word	0x00005a20


	//   ....[4]....
        /*0288*/ 	.word	0x00006ad0


	//----- nvinfo : EIATTR_MAX_THREADS
	.align		4
.L_30:
        /*028c*/ 	.byte	0x04, 0x05
        /*028e*/ 	.short	(.L_32 - .L_31)
.L_31:
        /*0290*/ 	.word	0x00000180
        /*0294*/ 	.word	0x00000001
        /*0298*/ 	.word	0x00000001


	//----- nvinfo : EIATTR_CRS_STACK_SIZE
	.align		4
.L_32:
        /*029c*/ 	.byte	0x04, 0x1e
        /*029e*/ 	.short	(.L_34 - .L_33)
.L_33:
        /*02a0*/ 	.word	0x00000000


	//----- nvinfo : EIATTR_CBANK_PARAM_SIZE
	.align		4
.L_34:
        /*02a4*/ 	.byte	0x03, 0x19
        /*02a6*/ 	.short	0x0470


	//----- nvinfo : EIATTR_PARAM_CBANK
	.align		4
        /*02a8*/ 	.byte	0x04, 0x0a
        /*02aa*/ 	.short	(.L_36 - .L_35)
	.align		4
.L_35:
        /*02ac*/ 	.word	index@(.nv.constant0._ZN7cutlass13device_kernelINS_4gemm6kernel13GemmUniversalIN4cute5tupleIJiiiiEEENS1_10collective13CollectiveMmaINS1_37MainloopSm90TmaGmmaWarpSpecializedFP8ILi5ENS5_IJNS4_1CILi1EEESB_SB_EEENS1_35KernelTmaWarpSpecializedCooperativeEEENS5_IJNSA_ILi128EEENSA_ILi64EEESF_EEENS_12float_e5m2_tENS5_IJlSB_lEEESI_SJ_NS4_8TiledMMAINS4_8MMA_AtomIJNS4_4SM904GMMA30MMA_64x64x32_F32E5M2E5M2_SS_TNILNSN_7ScaleInE1ELSP_1EEEEEENS4_6LayoutINS5_IJNSA_ILi2EEESB_SB_EEENS5_IJSB_NSA_ILi0EEESV_EEEEENS5_IJNS4_10UnderscoreESY_SY_EEEEENS4_13SM90_TMA_LOADENS4_14ComposedLayoutINS4_7SwizzleILi3ELi4ELi3EEENS4_18smem_ptr_flag_bitsILi8EEENSS_INS5_IJNSA_ILi8EEESF_EEENS5_IJSF_SB_EEEEEEEvNS4_8identityES11_S1B_vS1C_EENS_8epilogue10collective6detail29Sm90TmaWarpSpecializedAdapterINS1F_15DefaultEpilogueISI_SJ_SJ_NS1E_6thread17LinearCombinationISI_Li1EffLNS1J_9ScaleType4KindE0ELNS_15FloatRoundStyleE2ESI_EENS1_15EpilogueDefaultEEEEEvvEEEEvNT_6ParamsE)
        /*02b0*/ 	.short	0x0210
        /*02b2*/ 	.short	0x0470


	//----- nvinfo : EIATTR_SW_WAR
	.align		4
.L_36:
        /*02b4*/ 	.byte	0x04, 0x36
        /*02b6*/ 	.short	(.L_38 - .L_37)
.L_37:
        /*02b8*/ 	.word	0x00000008
.L_38:


//--------------------- .nv.callgraph             --------------------------
	.section	.nv.callgraph,"",@"SHT_CUDA_CALLGRAPH"
	.align	4
	.sectionentsize	8
	.align		4
        /*0000*/ 	.word	0x00000000
	.align		4
        /*0004*/ 	.word	0xffffffff
	.align		4
        /*0008*/ 	.word	0x00000000
	.align		4
        /*000c*/ 	.word	0xfffffffe
	.align		4
        /*0010*/ 	.word	0x00000000
	.align		4
        /*0014*/ 	.word	0xfffffffd
	.align		4
        /*0018*/ 	.word	0x00000000
	.align		4
        /*001c*/ 	.word	0xfffffffc


//--------------------- .nv.constant4             --------------------------
	.section	.nv.constant4,"a",@progbits
	.align	8
	.align		8
.nv.constant4:
        /*0000*/ 	.dword	_ZN40_INTERNAL_3082f4da_4_k_cu_e946e03b_277274cuda3std3__45__cpo5beginE
	.align		8
        /*0008*/ 	.dword	_ZN40_INTERNAL_3082f4da_4_k_cu_e946e03b_277274cuda3std3__45__cpo3endE
	.align		8
        /*0010*/ 	.dword	_ZN40_INTERNAL_3082f4da_4_k_cu_e946e03b_277274cuda3std3__45__cpo6cbeginE
	.align		8
        /*0018*/ 	.dword	_ZN40_INTERNAL_3082f4da_4_k_cu_e946e03b_277274cuda3std3__45__cpo4cendE
	.align		8
        /*0020*/ 	.dword	_ZN40_INTERNAL_3082f4da_4_k_cu_e946e03b_277274cuda3std3__442_GLOBAL__N__3082f4da_4_k_cu_e946e03b_277276ignoreE
	.align		8
        /*0028*/ 	.dword	_ZN40_INTERNAL_3082f4da_4_k_cu_e946e03b_277274cuda3std3__419piecewise_constructE
	.align		8
        /*0030*/ 	.dword	_ZN40_INTERNAL_3082f4da_4_k_cu_e946e03b_277274cuda3std3__48in_placeE
	.align		8
        /*0038*/ 	.dword	_ZN40_INTERNAL_3082f4da_4_k_cu_e946e03b_277274cuda3std6ranges3__45__cpo4swapE
	.align		8
        /*0040*/ 	.dword	_ZN40_INTERNAL_3082f4da_4_k_cu_e946e03b_277274cuda3std6ranges3__45__cpo9iter_moveE
	.align		8
        /*0048*/ 	.dword	_ZN40_INTERNAL_3082f4da_4_k_cu_e946e03b_277274cute7productE
	.align		8
        /*0050*/ 	.dword	_ZN40_INTERNAL_3082f4da_4_k_cu_e946e03b_277274cute1_E


//--------------------- .text._ZN7cutlass13device_kernelINS_4gemm6kernel13GemmUniversalIN4cute5tupleIJiiiiEEENS1_10collective13CollectiveMmaINS1_37MainloopSm90TmaGmmaWarpSpecializedFP8ILi5ENS5_IJNS4_1CILi1EEESB_SB_EEENS1_35KernelTmaWarpSpecializedCooperativeEEENS5_IJNSA_ILi128EEENSA_ILi64EEESF_EEENS_12float_e5m2_tENS5_IJlSB_lEEESI_SJ_NS4_8TiledMMAINS4_8MMA_AtomIJNS4_4SM904GMMA30MMA_64x64x32_F32E5M2E5M2_SS_TNILNSN_7ScaleInE1ELSP_1EEEEEENS4_6LayoutINS5_IJNSA_ILi2EEESB_SB_EEENS5_IJSB_NSA_ILi0EEESV_EEEEENS5_IJNS4_10UnderscoreESY_SY_EEEEENS4_13SM90_TMA_LOADENS4_14ComposedLayoutINS4_7SwizzleILi3ELi4ELi3EEENS4_18smem_ptr_flag_bitsILi8EEENSS_INS5_IJNSA_ILi8EEESF_EEENS5_IJSF_SB_EEEEEEEvNS4_8identityES11_S1B_vS1C_EENS_8epilogue10collective6detail29Sm90TmaWarpSpecializedAdapterINS1F_15DefaultEpilogueISI_SJ_SJ_NS1E_6thread17LinearCombinationISI_Li1EffLNS1J_9ScaleType4KindE0ELNS_15FloatRoundStyleE2ESI_EENS1_15EpilogueDefaultEEEEEvvEEEEvNT_6ParamsE --------------------------
	.section	.text._ZN7cutlass13device_kernelINS_4gemm6kernel13GemmUniversalIN4cute5tupleIJiiiiEEENS1_10collective13CollectiveMmaINS1_37MainloopSm90TmaGmmaWarpSpecializedFP8ILi5ENS5_IJNS4_1CILi1EEESB_SB_EEENS1_35KernelTmaWarpSpecializedCooperativeEEENS5_IJNSA_ILi128EEENSA_ILi64EEESF_EEENS_12float_e5m2_tENS5_IJlSB_lEEESI_SJ_NS4_8TiledMMAINS4_8MMA_AtomIJNS4_4SM904GMMA30MMA_64x64x32_F32E5M2E5M2_SS_TNILNSN_7ScaleInE1ELSP_1EEEEEENS4_6LayoutINS5_IJNSA_ILi2EEESB_SB_EEENS5_IJSB_NSA_ILi0EEESV_EEEEENS5_IJNS4_10UnderscoreESY_SY_EEEEENS4_13SM90_TMA_LOADENS4_14ComposedLayoutINS4_7SwizzleILi3ELi4ELi3EEENS4_18smem_ptr_flag_bitsILi8EEENSS_INS5_IJNSA_ILi8EEESF_EEENS5_IJSF_SB_EEEEEEEvNS4_8identityES11_S1B_vS1C_EENS_8epilogue10collective6detail29Sm90TmaWarpSpecializedAdapterINS1F_15DefaultEpilogueISI_SJ_SJ_NS1E_6thread17LinearCombinationISI_Li1EffLNS1J_9ScaleType4KindE0ELNS_15FloatRoundStyleE2ESI_EENS1_15EpilogueDefaultEEEEEvvEEEEvNT_6ParamsE,"ax",@progbits
	.align	128
.text._ZN7cutlass13device_kernelINS_4gemm6kernel13GemmUniversalIN4cute5tupleIJiiiiEEENS1_10collective13CollectiveMmaINS1_37MainloopSm90TmaGmmaWarpSpecializedFP8ILi5ENS5_IJNS4_1CILi1EEESB_SB_EEENS1_35KernelTmaWarpSpecializedCooperativeEEENS5_IJNSA_ILi128EEENSA_ILi64EEESF_EEENS_12float_e5m2_tENS5_IJlSB_lEEESI_SJ_NS4_8TiledMMAINS4_8MMA_AtomIJNS4_4SM904GMMA30MMA_64x64x32_F32E5M2E5M2_SS_TNILNSN_7ScaleInE1ELSP_1EEEEEENS4_6LayoutINS5_IJNSA_ILi2EEESB_SB_EEENS5_IJSB_NSA_ILi0EEESV_EEEEENS5_IJNS4_10UnderscoreESY_SY_EEEEENS4_13SM90_TMA_LOADENS4_14ComposedLayoutINS4_7SwizzleILi3ELi4ELi3EEENS4_18smem_ptr_flag_bitsILi8EEENSS_INS5_IJNSA_ILi8EEESF_EEENS5_IJSF_SB_EEEEEEEvNS4_8identityES11_S1B_vS1C_EENS_8epilogue10collective6detail29Sm90TmaWarpSpecializedAdapterINS1F_15DefaultEpilogueISI_SJ_SJ_NS1E_6thread17LinearCombinationISI_Li1EffLNS1J_9ScaleType4KindE0ELNS_15FloatRoundStyleE2ESI_EENS1_15EpilogueDefaultEEEEEvvEEEEvNT_6ParamsE:
        .type           _ZN7cutlass13device_kernelINS_4gemm6kernel13GemmUniversalIN4cute5tupleIJiiiiEEENS1_10collective13CollectiveMmaINS1_37MainloopSm90TmaGmmaWarpSpecializedFP8ILi5ENS5_IJNS4_1CILi1EEESB_SB_EEENS1_35KernelTmaWarpSpecializedCooperativeEEENS5_IJNSA_ILi128EEENSA_ILi64EEESF_EEENS_12float_e5m2_tENS5_IJlSB_lEEESI_SJ_NS4_8TiledMMAINS4_8MMA_AtomIJNS4_4SM904GMMA30MMA_64x64x32_F32E5M2E5M2_SS_TNILNSN_7ScaleInE1ELSP_1EEEEEENS4_6LayoutINS5_IJNSA_ILi2EEESB_SB_EEENS5_IJSB_NSA_ILi0EEESV_EEEEENS5_IJNS4_10UnderscoreESY_SY_EEEEENS4_13SM90_TMA_LOADENS4_14ComposedLayoutINS4_7SwizzleILi3ELi4ELi3EEENS4_18smem_ptr_flag_bitsILi8EEENSS_INS5_IJNSA_ILi8EEESF_EEENS5_IJSF_SB_EEEEEEEvNS4_8identityES11_S1B_vS1C_EENS_8epilogue10collective6detail29Sm90TmaWarpSpecializedAdapterINS1F_15DefaultEpilogueISI_SJ_SJ_NS1E_6thread17LinearCombinationISI_Li1EffLNS1J_9ScaleType4KindE0ELNS_15FloatRoundStyleE2ESI_EENS1_15EpilogueDefaultEEEEEvvEEEEvNT_6ParamsE,@function
        .size           _ZN7cutlass13device_kernelINS_4gemm6kernel13GemmUniversalIN4cute5tupleIJiiiiEEENS1_10collective13CollectiveMmaINS1_37MainloopSm90TmaGmmaWarpSpecializedFP8ILi5ENS5_IJNS4_1CILi1EEESB_SB_EEENS1_35KernelTmaWarpSpecializedCooperativeEEENS5_IJNSA_ILi128EEENSA_ILi64EEESF_EEENS_12float_e5m2_tENS5_IJlSB_lEEESI_SJ_NS4_8TiledMMAINS4_8MMA_AtomIJNS4_4SM904GMMA30MMA_64x64x32_F32E5M2E5M2_SS_TNILNSN_7ScaleInE1ELSP_1EEEEEENS4_6LayoutINS5_IJNSA_ILi2EEESB_SB_EEENS5_IJSB_NSA_ILi0EEESV_EEEEENS5_IJNS4_10UnderscoreESY_SY_EEEEENS4_13SM90_TMA_LOADENS4_14ComposedLayoutINS4_7SwizzleILi3ELi4ELi3EEENS4_18smem_ptr_flag_bitsILi8EEENSS_INS5_IJNSA_ILi8EEESF_EEENS5_IJSF_SB_EEEEEEEvNS4_8identityES11_S1B_vS1C_EENS_8epilogue10collective6detail29Sm90TmaWarpSpecializedAdapterINS1F_15DefaultEpilogueISI_SJ_SJ_NS1E_6thread17LinearCombinationISI_Li1EffLNS1J_9ScaleType4KindE0ELNS_15FloatRoundStyleE2ESI_EENS1_15EpilogueDefaultEEEEEvvEEEEvNT_6ParamsE,(.L_x_139 - _ZN7cutlass13device_kernelINS_4gemm6kernel13GemmUniversalIN4cute5tupleIJiiiiEEENS1_10collective13CollectiveMmaINS1_37MainloopSm90TmaGmmaWarpSpecializedFP8ILi5ENS5_IJNS4_1CILi1EEESB_SB_EEENS1_35KernelTmaWarpSpecializedCooperativeEEENS5_IJNSA_ILi128EEENSA_ILi64EEESF_EEENS_12float_e5m2_tENS5_IJlSB_lEEESI_SJ_NS4_8TiledMMAINS4_8MMA_AtomIJNS4_4SM904GMMA30MMA_64x64x32_F32E5M2E5M2_SS_TNILNSN_7ScaleInE1ELSP_1EEEEEENS4_6LayoutINS5_IJNSA_ILi2EEESB_SB_EEENS5_IJSB_NSA_ILi0EEESV_EEEEENS5_IJNS4_10UnderscoreESY_SY_EEEEENS4_13SM90_TMA_LOADENS4_14ComposedLayoutINS4_7SwizzleILi3ELi4ELi3EEENS4_18smem_ptr_flag_bitsILi8EEENSS_INS5_IJNSA_ILi8EEESF_EEENS5_IJSF_SB_EEEEEEEvNS4_8identityES11_S1B_vS1C_EENS_8epilogue10collective6detail29Sm90TmaWarpSpecializedAdapterINS1F_15DefaultEpilogueISI_SJ_SJ_NS1E_6thread17LinearCombinationISI_Li1EffLNS1J_9ScaleType4KindE0ELNS_15FloatRoundStyleE2ESI_EENS1_15EpilogueDefaultEEEEEvvEEEEvNT_6ParamsE)
        .other          _ZN7cutlass13device_kernelINS_4gemm6kernel13GemmUniversalIN4cute5tupleIJiiiiEEENS1_10collective13CollectiveMmaINS1_37MainloopSm90TmaGmmaWarpSpecializedFP8ILi5ENS5_IJNS4_1CILi1EEESB_SB_EEENS1_35KernelTmaWarpSpecializedCooperativeEEENS5_IJNSA_ILi128EEENSA_ILi64EEESF_EEENS_12float_e5m2_tENS5_IJlSB_lEEESI_SJ_NS4_8TiledMMAINS4_8MMA_AtomIJNS4_4SM904GMMA30MMA_64x64x32_F32E5M2E5M2_SS_TNILNSN_7ScaleInE1ELSP_1EEEEEENS4_6LayoutINS5_IJNSA_ILi2EEESB_SB_EEENS5_IJSB_NSA_ILi0EEESV_EEEEENS5_IJNS4_10UnderscoreESY_SY_EEEEENS4_13SM90_TMA_LOADENS4_14ComposedLayoutINS4_7SwizzleILi3ELi4ELi3EEENS4_18smem_ptr_flag_bitsILi8EEENSS_INS5_IJNSA_ILi8EEESF_EEENS5_IJSF_SB_EEEEEEEvNS4_8identityES11_S1B_vS1C_EENS_8epilogue10collective6detail29Sm90TmaWarpSpecializedAdapterINS1F_15DefaultEpilogueISI_SJ_SJ_NS1E_6thread17LinearCombinationISI_Li1EffLNS1J_9ScaleType4KindE0ELNS_15FloatRoundStyleE2ESI_EENS1_15EpilogueDefaultEEEEEvvEEEEvNT_6ParamsE,@"STO_CUDA_ENTRY STV_DEFAULT"
_ZN7cutlass13device_kernelINS_4gemm6kernel13GemmUniversalIN4cute5tupleIJiiiiEEENS1_10collective13CollectiveMmaINS1_37MainloopSm90TmaGmmaWarpSpecializedFP8ILi5ENS5_IJNS4_1CILi1EEESB_SB_EEENS1_35KernelTmaWarpSpecializedCooperativeEEENS5_IJNSA_ILi128EEENSA_ILi64EEESF_EEENS_12float_e5m2_tENS5_IJlSB_lEEESI_SJ_NS4_8TiledMMAINS4_8MMA_AtomIJNS4_4SM904GMMA30MMA_64x64x32_F32E5M2E5M2_SS_TNILNSN_7ScaleInE1ELSP_1EEEEEENS4_6LayoutINS5_IJNSA_ILi2EEESB_SB_EEENS5_IJSB_NSA_ILi0EEESV_EEEEENS5_IJNS4_10UnderscoreESY_SY_EEEEENS4_13SM90_TMA_LOADENS4_14ComposedLayoutINS4_7SwizzleILi3ELi4ELi3EEENS4_18smem_ptr_flag_bitsILi8EEENSS_INS5_IJNSA_ILi8EEESF_EEENS5_IJSF_SB_EEEEEEEvNS4_8identityES11_S1B_vS1C_EENS_8epilogue10collective6detail29Sm90TmaWarpSpecializedAdapterINS1F_15DefaultEpilogueISI_SJ_SJ_NS1E_6thread17LinearCombinationISI_Li1EffLNS1J_9ScaleType4KindE0ELNS_15FloatRoundStyleE2ESI_EENS1_15EpilogueDefaultEEEEEvvEEEEvNT_6ParamsE:
[----:B------:R-:W-:Y:S01]  /*0000*/  LDC R1, c[0x0][0x28] ;  /* 0x00000a00ff017b82 */ /* 0x000fe20000000800 */
[----:B------:R-:W0:Y:S01]  /*0010*/  S2R R2, SR_TID.X ;  /* 0x0000000000027919 */ /* 0x000e220000002100 */
[----:B------:R-:W-:Y:S01]  /*0020*/  ELECT P0, URZ, PT ;  /* 0x00000000003f782f */ /* 0x000fe20003800000 */
[----:B------:R-:W-:Y:S01]  /*0030*/  BSSY B0, `(.L_x_0) ;  /* 0x000000f000007945 */ /* 0x000fe20003800000 */
[--C-:B0-----:R-:W-:Y:S02]  /*0040*/  SHF.R.U32.HI R0, RZ, 0x5, R2.reuse ;  /* 0x00000005ff007819 */ /* 0x101fe40000011602 */
[----:B------:R-:W-:-:S03]  /*0050*/  SHF.R.U32.HI R4, RZ, 0x7, R2 ;  /* 0x00000007ff047819 */ /* 0x000fc60000011602 */
[----:B------:R-:W0:Y:S04]  /*0060*/  SHFL.IDX PT, R3, R0, RZ, 0x1f ;  /* 0x00001fff00037589 */ /* 0x000e2800000e0000 */
[----:B------:R1:W2:Y:S01]  /*0070*/  SHFL.IDX PT, R7, R4, RZ, 0x1f ;  /* 0x00001fff04077589 */ /* 0x0002a200000e0000 */
[----:B0-----:R-:W-:-:S13]  /*0080*/  ISETP.NE.OR P0, PT, R3, RZ, !P0 ;  /* 0x000000ff0300720c */ /* 0x001fda0004705670 */
[----:B-12---:R-:W-:Y:S05]  /*0090*/  @P0 BRA `(.L_x_1) ;  /* 0x0000000000200947 */ /* 0x006fea0003800000 */
[----:B------:R-:W-:Y:S02]  /*00a0*/  ULDC.64 UR4, c[0x0][0x198] ;  /* 0x0000660000047ab9 */ /* 0x000fe40000000a00 */
[----:B------:R-:W-:Y:S02]  /*00b0*/  UIADD3 UR6, UP0, UR4, 0xf0, URZ ;  /* 0x000000f004067890 */ /* 0x000fe4000ff1e03f */
[----:B------:R-:W-:Y:S02]  /*00c0*/  UIADD3 UR4, UP1, UR4, 0x1f0, URZ ;  /* 0x000001f004047890 */ /* 0x000fe4000ff3e03f */
[----:B------:R-:W-:Y:S02]  /*00d0*/  UIADD3.X UR7, URZ, UR5, URZ, UP0, !UPT ;  /* 0x000000053f077290 */ /* 0x000fe400087fe43f */
[----:B------:R-:W-:-:S07]  /*00e0*/  UIADD3.X UR5, URZ, UR5, URZ, UP1, !UPT ;  /* 0x000000053f057290 */ /* 0x000fce0008ffe43f */
[----:B------:R0:W-:Y:S02]  /*00f0*/  UTMACCTL.PF [UR6] ;  /* 0x00000000060079b9 */ /* 0x0001e40008040000 */
[----:B------:R0:W-:Y:S02]  /*0100*/  UTMACCTL.PF [UR4] ;  /* 0x00000000040079b9 */ /* 0x0001e40008040000 */
[----:B0-----:R-:W-:Y:S01]  /*0110*/  NOP ;  /* 0x0000000000007918 */ /* 0x001fe20000000000 */
.L_x_1:
[----:B------:R-:W-:Y:S05]  /*0120*/  BSYNC B0 ;  /* 0x0000000000007941 */ /* 0x000fea0003800000 */
.L_x_0:
[----:B------:R-:W0:Y:S02]  /*0130*/  SHFL.IDX PT, R4, R0, RZ, 0x1f ;  /* 0x00001fff00047589 */ /* 0x000e2400000e0000 */
[----:B0-----:R-:W-:-:S13]  /*0140*/  ISETP.NE.AND P0, PT, R4, RZ, PT ;  /* 0x000000ff0400720c */ /* 0x001fda0003f05270 */
[----:B------:R-:W-:Y:S05]  /*0150*/  @P0 BRA `(.L_x_2) ;  /* 0x0000000000600947 */ /* 0x000fea0003800000 */
[----:B------:R-:W0:Y:S01]  /*0160*/  S2UR UR8, SR_CgaCtaId ;  /* 0x00000000000879c3 */ /* 0x000e220000008800 */
[----:B------:R-:W-:Y:S01]  /*0170*/  UMOV UR4, 0x400 ;  /* 0x0000040000047882 */ /* 0x000fe20000000000 */
[----:B------:R-:W-:Y:S01]  /*0180*/  UMOV UR5, 0x1 ;  /* 0x0000000100057882 */ /* 0x000fe20000000000 */
[----:B------:R-:W-:Y:S01]  /*0190*/  UMOV UR6, 0x100 ;  /* 0x0000010000067882 */ /* 0x000fe20000000000 */
[----:B------:R-:W-:Y:S01]  /*01a0*/  ELECT P0, URZ, PT ;  /* 0x00000000003f782f */ /* 0x000fe20003800000 */
[----:B------:R-:W-:-:S04]  /*01b0*/  UIADD3 UR6, -UR6, 0x100000, URZ ;  /* 0x0010000006067890 */ /* 0x000fc8000fffe13f */
[----:B------:R-:W-:Y:S02]  /*01c0*/  USHF.L.U32 UR7, UR6, 0xb, URZ ;  /* 0x0000000b06077899 */ /* 0x000fe4000800063f */
[----:B------:R-:W-:Y:S02]  /*01d0*/  USHF.L.U32 UR6, UR6, 0x1, URZ ;  /* 0x0000000106067899 */ /* 0x000fe4000800063f */
[----:B0-----:R-:W-:Y:S02]  /*01e0*/  ULEA UR8, UR8, UR4, 0x18 ;  /* 0x0000000408087291 */ /* 0x001fe4000f8ec03f */
[----:B------:R-:W-:-:S04]  /*01f0*/  UIADD3 UR4, -UR5, 0x100000, URZ ;  /* 0x0010000005047890 */ /* 0x000fc8000fffe13f */
[----:B------:R-:W-:Y:S02]  /*0200*/  USHF.L.U32 UR5, UR4, 0xb, URZ ;  /* 0x0000000b04057899 */ /* 0x000fe4000800063f */
[----:B------:R-:W-:Y:S01]  /*0210*/  USHF.L.U32 UR4, UR4, 0x1, URZ ;  /* 0x0000000104047899 */ /* 0x000fe2000800063f */
[----:B------:R-:W0:Y:S11]  /*0220*/  FENCE.VIEW.ASYNC.S ;  /* 0x00000000000073c6 */ /* 0x000e360000000000 */
[----:B0-----:R0:W1:Y:S01]  /*0230*/  SYNCS.EXCH.64 URZ, [UR8], UR4 ;  /* 0x00000004083f75b2 */ /* 0x0010620008000100 */
[----:B------:R0:W2:Y:S01]  /*0240*/  SYNCS.EXCH.64 URZ, [UR8+0x28], UR6 ;  /* 0x00002806083f75b2 */ /* 0x0000a20008000100 */
[----:B------:R0:W3:Y:S01]  /*0250*/  SYNCS.EXCH.64 URZ, [UR8+0x8], UR4 ;  /* 0x00000804083f75b2 */ /* 0x0000e20008000100 */
[----:B------:R0:W4:Y:S01]  /*0260*/  SYNCS.EXCH.64 URZ, [UR8+0x30], UR6 ;  /* 0x00003006083f75b2 */ /* 0x0001220008000100 */
[----:B------:R0:W0:Y:S01]  /*0270*/  SYNCS.EXCH.64 URZ, [UR8+0x10], UR4 ;  /* 0x00001004083f75b2 */ /* 0x0000220008000100 */
[----:B------:R0:W0:Y:S01]  /*0280*/  SYNCS.EXCH.64 URZ, [UR8+0x38], UR6 ;  /* 0x00003806083f75b2 */ /* 0x0000220008000100 */
[----:B------:R0:W0:Y:S01]  /*0290*/  SYNCS.EXCH.64 URZ, [UR8+0x18], UR4 ;  /* 0x00001804083f75b2 */ /* 0x0000220008000100 */
[----:B------:R0:W0:Y:S01]  /*02a0*/  SYNCS.EXCH.64 URZ, [UR8+0x40], UR6 ;  /* 0x00004006083f75b2 */ /* 0x0000220008000100 */
[----:B------:R0:W0:Y:S01]  /*02b0*/  SYNCS.EXCH.64 URZ, [UR8+0x20], UR4 ;  /* 0x00002004083f75b2 */ /* 0x0000220008000100 */
[----:B------:R0:W0:Y:S01]  /*02c0*/  SYNCS.EXCH.64 URZ, [UR8+0x48], UR6 ;  /* 0x00004806083f75b2 */ /* 0x0000220008000100 */
[----:B------:R-:W-:Y:S01]  /*02d0*/  NOP ;  /* 0x0000000000007918 */ /* 0x000fe20000000000 */
.L_x_2:
[----:B------:R-:W5:Y:S01]  /*02e0*/  SHFL.IDX PT, R0, R0, RZ, 0x1f ;  /* 0x00001fff00007589 */ /* 0x000f6200000e0000 */
[----:B------:R-:W1:Y:S01]  /*02f0*/  LDC R4, c[0x0][0x65c] ;  /* 0x00019700ff047b82 */ /* 0x000e620000000800 */
[----:B------:R-:W-:Y:S02]  /*0300*/  ELECT P0, URZ, PT ;  /* 0x00000000003f782f */ /* 0x000fe40003800000 */
[----:B------:R-:W-:Y:S01]  /*0310*/  ISETP.NE.AND P2, PT, R7, RZ, PT ;  /* 0x000000ff0700720c */ /* 0x000fe20003f45270 */
[----:B------:R-:W2:Y:S01]  /*0320*/  S2R R8, SR_CTAID.Y ;  /* 0x0000000000087919 */ /* 0x000ea20000002600 */
[----:B0-----:R-:W-:Y:S01]  /*0330*/  UMOV UR4, 0x20 ;  /* 0x0000002000047882 */ /* 0x001fe20000000000 */
[----:B------:R-:W-:Y:S01]  /*0340*/  NOP ;  /* 0x0000000000007918 */ /* 0x000fe20000000000 */
[----:B------:R-:W-:Y:S01]  /*0350*/  NOP ;  /* 0x0000000000007918 */ /* 0x000fe20000000000 */
[----:B------:R-:W0:Y:S01]  /*0360*/  S2R R6, SR_CTAID.X ;  /* 0x0000000000067919 */ /* 0x000e220000002500 */
[----:B-----5:R-:W-:-:S02]  /*0370*/  ISETP.NE.OR P0, PT, R0, RZ, !P0 ;  /* 0x000000ff0000720c */ /* 0x020fc40004705670 */
[----:B-1----:R-:W-:Y:S02]  /*0380*/  ISETP.NE.AND P4, PT, R4, 0x1, PT ;  /* 0x000000010400780c */ /* 0x002fe40003f85270 */
[----:B------:R-:W-:-:S04]  /*0390*/  SHF.R.S32.HI R4, RZ, 0x1f, R3 ;  /* 0x0000001fff047819 */ /* 0x000fc80000011403 */
[----:B------:R-:W-:-:S04]  /*03a0*/  LEA.HI R4, R4, R3, RZ, 0x2 ;  /* 0x0000000304047211 */ /* 0x000fc800078f10ff */
[----:B------:R-:W-:Y:S01]  /*03b0*/  LOP3.LUT R4, R4, 0xfffffffc, RZ, 0xc0, !PT ;  /* 0xfffffffc04047812 */ /* 0x000fe200078ec0ff */
[----:B------:R-:W-:Y:S01]  /*03c0*/  VOTEU.ALL UP0, P0 ;  /* 0x00000000003f7886 */ /* 0x000fe20000000000 */
[----:B------:R-:W-:Y:S01]  /*03d0*/  VOTEU.ALL UP1, P0 ;  /* 0x00000000003f7886 */ /* 0x000fe20000020000 */
[----:B------:R-:W0:Y:S01]  /*03e0*/  @P4 LDC R9, c[0x0][0x10] ;  /* 0x00000400ff094b82 */ /* 0x000e220000000800 */
[----:B------:R-:W-:Y:S02]  /*03f0*/  @P4 IMAD.MOV.U32 R5, RZ, RZ, RZ ;  /* 0x000000ffff054224 */ /* 0x000fe400078e00ff */
[----:B------:R-:W-:Y:S01]  /*0400*/  IMAD.IADD R3, R3, 0x1, -R4 ;  /* 0x0000000103037824 */ /* 0x000fe200078e0a04 */
[----:B------:R-:W-:Y:S01]  /*0410*/  @!UP0 UMOV UR6, 0x400 ;  /* 0x0000040000068882 */ /* 0x000fe20000000000 */
[----:B------:R-:W-:-:S04]  /*0420*/  @!UP0 UIADD3 UR4, -UR4, 0x100000, URZ ;  /* 0x0010000004048890 */ /* 0x000fc8000fffe13f */
[----:B------:R-:W-:Y:S02]  /*0430*/  @!UP0 USHF.L.U32 UR5, UR4, 0xb, URZ ;  /* 0x0000000b04058899 */ /* 0x000fe4000800063f */
[----:B------:R-:W-:Y:S01]  /*0440*/  @!UP0 USHF.L.U32 UR4, UR4, 0x1, URZ ;  /* 0x0000000104048899 */ /* 0x000fe2000800063f */
[----:B--2---:R-:W-:Y:S01]  /*0450*/  @P4 IMAD.MOV.U32 R4, RZ, RZ, R8 ;  /* 0x000000ffff044224 */ /* 0x004fe200078e0008 */
[----:B------:R-:W1:Y:S01]  /*0460*/  @!UP0 S2UR UR7, SR_CgaCtaId ;  /* 0x00000000000789c3 */ /* 0x000e620000008800 */
[----:B------:R-:W-:-:S07]  /*0470*/  @P4 IMAD.MOV.U32 R13, RZ, RZ, RZ ;  /* 0x000000ffff0d4224 */ /* 0x000fce00078e00ff */
[----:B------:R-:W2:Y:S01]  /*0480*/  @!P4 LDC R11, c[0x0][0xc] ;  /* 0x00000300ff0bcb82 */ /* 0x000ea20000000800 */
[----:B0-----:R-:W-:-:S04]  /*0490*/  @P4 IMAD.WIDE.U32 R4, R6, R9, R4 ;  /* 0x0000000906044225 */ /* 0x001fc800078e0004 */
[----:B------:R-:W-:Y:S02]  /*04a0*/  VIADD R9, R7, 0xffffffff ;  /* 0xffffffff07097836 */ /* 0x000fe40000000000 */
[----:B------:R-:W-:Y:S01]  /*04b0*/  @P4 IMAD.MOV.U32 R0, RZ, RZ, R4 ;  /* 0x000000ffff004224 */ /* 0x000fe200078e0004 */
[----:B-1----:R-:W-:Y:S02]  /*04c0*/  @!UP0 ULEA UR6, UR7, UR6, 0x18 ;  /* 0x0000000607068291 */ /* 0x002fe4000f8ec03f */
[----:B------:R-:W-:Y:S01]  /*04d0*/  ISETP.GE.U32.AND P1, PT, R9, 0x2, PT ;  /* 0x000000020900780c */ /* 0x000fe20003f26070 */
[----:B------:R-:W-:Y:S01]  /*04e0*/  VOTEU.ALL UP0, P0 ;  /* 0x00000000003f7886 */ /* 0x000fe20000000000 */
[----:B------:R-:W-:Y:S01]  /*04f0*/  ISETP.NE.AND P0, PT, R3, 0x3, PT ;  /* 0x000000030300780c */ /* 0x000fe20003f05270 */
[----:B------:R-:W-:-:S03]  /*0500*/  @P4 IMAD.IADD R5, R5, 0x1, R13 ;  /* 0x0000000105054824 */ /* 0x000fc600078e020d */
[----:B------:R-:W-:-:S04]  /*0510*/  ISETP.EQ.OR P0, PT, R3, RZ, !P0 ;  /* 0x000000ff0300720c */ /* 0x000fc80004702670 */
[----:B------:R-:W-:Y:S01]  /*0520*/  ISETP.EQ.AND P0, PT, R7, RZ, P0 ;  /* 0x000000ff0700720c */ /* 0x000fe20000702270 */
[----:B------:R-:W-:Y:S01]  /*0530*/  IMAD.MOV.U32 R7, RZ, RZ, RZ ;  /* 0x000000ffff077224 */ /* 0x000fe200078e00ff */
[----:B------:R-:W0:Y:S02]  /*0540*/  FENCE.VIEW.ASYNC.S ;  /* 0x00000000000073c6 */ /* 0x000e240000000000 */
[----:B0-----:R0:W3:Y:S01]  /*0550*/  @!UP0 SYNCS.EXCH.64 URZ, [UR6+0x60], UR4 ;  /* 0x00006004063f85b2 */ /* 0x0010e20008000100 */
[----:B------:R-:W-:Y:S01]  /*0560*/  SEL R4, RZ, 0x1, !P0 ;  /* 0x00000001ff047807 */ /* 0x000fe20004000000 */
[----:B--2---:R-:W-:-:S03]  /*0570*/  @!P4 IMAD.WIDE.U32 R10, R11, R8, R6 ;  /* 0x000000080b0ac225 */ /* 0x004fc600078e0006 */
[----:B------:R-:W-:Y:S01]  /*0580*/  SEL R4, R4, 0x2, P1 ;  /* 0x0000000204047807 */ /* 0x000fe20000800000 */
[----:B------:R-:W-:Y:S02]  /*0590*/  @!P4 IMAD.MOV.U32 R0, RZ, RZ, R10 ;  /* 0x000000ffff00c224 */ /* 0x000fe400078e000a */
[----:B------:R-:W-:Y:S01]  /*05a0*/  @!P4 IMAD.MOV.U32 R5, RZ, RZ, R11 ;  /* 0x000000ffff05c224 */ /* 0x000fe200078e000b */
[----:B------:R0:W3:Y:S01]  /*05b0*/  @!UP1 SYNCS.EXCH.64 URZ, [UR6+0x68], UR4 ;  /* 0x00006804063f95b2 */ /* 0x0000e20008000100 */
[----:B------:R-:W-:Y:S01]  /*05c0*/  NOP ;  /* 0x0000000000007918 */ /* 0x000fe20000000000 */
[----:B---34-:R-:W-:Y:S06]  /*05d0*/  BAR.SYNC.DEFER_BLOCKING 0x0 ;  /* 0x0000000000007b1d */ /* 0x018fec0000010000 */
[----:B------:R-:W-:Y:S05]  /*05e0*/  @!P2 BRA `(.L_x_3) ;  /* 0x0000004c0080a947 */ /* 0x000fea0003800000 */
[----:B------:R-:W-:-:S13]  /*05f0*/  ISETP.GT.U32.AND P0, PT, R9, 0x1, PT ;  /* 0x000000010900780c */ /* 0x000fda0003f04070 */
[----:B0-----:R-:W-:Y:S05]  /*0600*/  @P0 EXIT ;  /* 0x000000000000094d */ /* 0x001fea0003800000 */
[----:B------:R-:W-:Y:S01]  /*0610*/  ULDC.64 UR4, c[0x0][0x650] ;  /* 0x0001940000047ab9 */ /* 0x000fe20000000a00 */
[----:B------:R-:W-:Y:S01]  /*0620*/  PRMT R9, RZ, 0x7610, R9 ;  /* 0x00007610ff097816 */ /* 0x000fe20000000009 */
[----:B------:R-:W-:Y:S01]  /*0630*/  IMAD.MOV.U32 R16, RZ, RZ, -0x1 ;  /* 0xffffffffff107424 */ /* 0x000fe200078e00ff */
[----:B------:R-:W-:Y:S01]  /*0640*/  ISETP.GE.U32.AND P0, PT, R0, UR4, PT ;  /* 0x0000000400007c0c */ /* 0x000fe2000bf06070 */
[----:B------:R-:W-:Y:S02]  /*0650*/  IMAD.MOV.U32 R12, RZ, RZ, -0x1 ;  /* 0xffffffffff0c7424 */ /* 0x000fe400078e00ff */
[----:B------:R-:W-:Y:S01]  /*0660*/  IMAD.MOV.U32 R69, RZ, RZ, -0x1 ;  /* 0xffffffffff457424 */ /* 0x000fe200078e00ff */
[----:B------:R-:W-:-:S13]  /*0670*/  ISETP.GE.U32.AND.EX P0, PT, R5, UR5, PT, P0 ;  /* 0x0000000505007c0c */ /* 0x000fda000bf06100 */
[----:B------:R-:W-:Y:S05]  /*0680*/  @P0 BRA `(.L_x_4) ;  /* 0x0000000400600947 */ /* 0x000fea0003800000 */
[----:B------:R-:W0:Y:S01]  /*0690*/  LDC.64 R16, c[0x0][0x628] ;  /* 0x00018a00ff107b82 */ /* 0x000e220000000a00 */
[----:B------:R-:W-:Y:S02]  /*06a0*/  IMAD.MOV.U32 R10, RZ, RZ, R0 ;  /* 0x000000ffff0a7224 */ /* 0x000fe400078e0000 */
[----:B------:R-:W-:-:S05]  /*06b0*/  IMAD.MOV.U32 R11, RZ, RZ, R5 ;  /* 0x000000ffff0b7224 */ /* 0x000fca00078e0005 */
[----:B------:R-:W1:Y:S08]  /*06c0*/  LDC R18, c[0x0][0x630] ;  /* 0x00018c00ff127b82 */ /* 0x000e700000000800 */
[----:B------:R-:W2:Y:S01]  /*06d0*/  LDC.64 R20, c[0x0][0x620] ;  /* 0x00018800ff147b82 */ /* 0x000ea20000000a00 */
[----:B0-----:R-:W-:-:S04]  /*06e0*/  ISETP.NE.U32.AND P0, PT, R16, RZ, PT ;  /* 0x000000ff1000720c */ /* 0x001fc80003f05070 */
[----:B------:R-:W-:-:S13]  /*06f0*/  ISETP.NE.AND.EX P0, PT, R17, RZ, PT, P0 ;  /* 0x000000ff1100720c */ /* 0x000fda0003f05300 */
[----:B-12---:R-:W-:Y:S05]  /*0700*/  @!P0 BRA `(.L_x_5) ;  /* 0x0000000000288947 */ /* 0x006fea0003800000 */
[----:B------:R-:W0:Y:S02]  /*0710*/  LDC R3, c[0x0][0x634] ;  /* 0x00018d00ff037b82 */ /* 0x000e240000000800 */
[----:B0-----:R-:W-:-:S05]  /*0720*/  IADD3 R3, P0, R0, R3, RZ ;  /* 0x0000000300037210 */ /* 0x001fca0007f1e0ff */
[----:B------:R-:W-:-:S04]  /*0730*/  IMAD.X R9, RZ, RZ, R5, P0 ;  /* 0x000000ffff097224 */ /* 0x000fc800000e0605 */
[----:B------:R-:W-:-:S04]  /*0740*/  IMAD.WIDE.U32 R10, R9, R16, RZ ;  /* 0x00000010090a7225 */ /* 0x000fc800078e00ff */
[----:B------:R-:W-:-:S04]  /*0750*/  IMAD.WIDE.U32 R12, P0, R3, R17, R10 ;  /* 0x00000011030c7225 */ /* 0x000fc8000780000a */
[----:B------:R-:W-:-:S04]  /*0760*/  IMAD.WIDE.U32 R10, R3, R16, RZ ;  /* 0x00000010030a7225 */ /* 0x000fc800078e00ff */
[----:B------:R-:W-:Y:S01]  /*0770*/  IMAD.X R15, RZ, RZ, RZ, P0 ;  /* 0x000000ffff0f7224 */ /* 0x000fe200000e06ff */
[----:B------:R-:W-:Y:S01]  /*0780*/  IADD3 RZ, P0, R11, R12, RZ ;  /* 0x0000000c0bff7210 */ /* 0x000fe20007f1e0ff */
[----:B------:R-:W-:-:S04]  /*0790*/  IMAD.MOV.U32 R14, RZ, RZ, R13 ;  /* 0x000000ffff0e7224 */ /* 0x000fc800078e000d */
[----:B------:R-:W-:-:S08]  /*07a0*/  IMAD.WIDE.U32.X R10, R9, R17, R14, P0 ;  /* 0x00000011090a7225 */ /* 0x000fd000000e040e */
.L_x_5:
[-CC-:B------:R-:W-:Y:S01]  /*07b0*/  SHF.R.U64 R69, R10, R18.reuse, R11.reuse ;  /* 0x000000120a457219 */ /* 0x180fe2000000120b */
[----:B------:R-:W0:Y:S01]  /*07c0*/  LDC.64 R22, c[0x0][0x640] ;  /* 0x00019000ff167b82 */ /* 0x000e220000000a00 */
[----:B------:R-:W-:Y:S01]  /*07d0*/  SHF.R.U32.HI R7, RZ, R18, R11 ;  /* 0x00000012ff077219 */ /* 0x000fe2000001160b */
[----:B------:R-:W-:Y:S01]  /*07e0*/  ULDC UR4, c[0x0][0x150] ;  /* 0x0000540000047ab9 */ /* 0x000fe20000000800 */
[----:B------:R-:W-:Y:S01]  /*07f0*/  IADD3 R9, P0, RZ, -R69, RZ ;  /* 0x80000045ff097210 */ /* 0x000fe20007f1e0ff */
[----:B------:R-:W-:Y:S01]  /*0800*/  IMAD.MOV.U32 R10, RZ, RZ, R0 ;  /* 0x000000ffff0a7224 */ /* 0x000fe200078e0000 */
[----:B------:R-:W-:Y:S01]  /*0810*/  I2FP.F32.U32 R3, R6 ;  /* 0x0000000600037245 */ /* 0x000fe20000201000 */
[----:B------:R-:W-:Y:S02]  /*0820*/  IMAD.MOV.U32 R11, RZ, RZ, R5 ;  /* 0x000000ffff0b7224 */ /* 0x000fe400078e0005 */
[----:B------:R-:W1:Y:S01]  /*0830*/  LDC R14, c[0x0][0x618] ;  /* 0x00018600ff0e7b82 */ /* 0x000e620000000800 */
[----:B------:R-:W-:-:S02]  /*0840*/  IMAD.X R13, RZ, RZ, ~R7, P0 ;  /* 0x000000ffff0d7224 */ /* 0x000fc400000e0e07 */
[----:B------:R-:W-:Y:S01]  /*0850*/  FMUL R3, R3, UR4 ;  /* 0x0000000403037c20 */ /* 0x000fe20008400000 */
[----:B------:R-:W-:Y:S01]  /*0860*/  IMAD.WIDE.U32 R10, R9, R20, R10 ;  /* 0x00000014090a7225 */ /* 0x000fe200078e000a */
[----:B------:R-:W-:-:S03]  /*0870*/  ULDC UR4, c[0x0][0x154] ;  /* 0x0000550000047ab9 */ /* 0x000fc60000000800 */
[----:B------:R-:W-:Y:S01]  /*0880*/  IMAD R12, R13, R20, RZ ;  /* 0x000000140d0c7224 */ /* 0x000fe200078e02ff */
[----:B------:R-:W2:Y:S01]  /*0890*/  LDC R7, c[0x0][0x144] ;  /* 0x00005100ff077b82 */ /* 0x000ea20000000800 */
[----:B------:R-:W3:Y:S01]  /*08a0*/  F2I.U32.TRUNC.NTZ R3, R3 ;  /* 0x0000000300037305 */ /* 0x000ee2000020f000 */
[----:B------:R-:W-:Y:S02]  /*08b0*/  IMAD.MOV.U32 R13, RZ, RZ, -0x1 ;  /* 0xffffffffff0d7424 */ /* 0x000fe400078e00ff */
[----:B------:R-:W-:-:S04]  /*08c0*/  IMAD R9, R9, R21, R12 ;  /* 0x0000001509097224 */ /* 0x000fc800078e020c */
[----:B------:R-:W4:Y:S01]  /*08d0*/  LDC R18, c[0x0][0x608] ;  /* 0x00018200ff127b82 */ /* 0x000f220000000800 */
[----:B------:R-:W-:Y:S01]  /*08e0*/  IMAD.IADD R11, R11, 0x1, R9 ;  /* 0x000000010b0b7824 */ /* 0x000fe200078e0209 */
[----:B0-----:R-:W-:Y:S02]  /*08f0*/  ISETP.NE.U32.AND P0, PT, R22, RZ, PT ;  /* 0x000000ff1600720c */ /* 0x001fe40003f05070 */
[----:B------:R-:W-:Y:S02]  /*0900*/  I2FP.F32.U32 R9, R8 ;  /* 0x0000000800097245 */ /* 0x000fe40000201000 */
[----:B------:R-:W-:Y:S02]  /*0910*/  ISETP.NE.AND.EX P0, PT, R23, RZ, PT, P0 ;  /* 0x000000ff1700720c */ /* 0x000fe40003f05300 */
[----:B------:R-:W0:Y:S01]  /*0920*/  LDC R12, c[0x0][0x658] ;  /* 0x00019600ff0c7b82 */ /* 0x000e220000000800 */
[-C--:B-1----:R-:W-:Y:S01]  /*0930*/  SHF.R.U64 R16, R10, R14.reuse, R11 ;  /* 0x0000000e0a107219 */ /* 0x082fe2000000120b */
[----:B---3--:R-:W-:Y:S01]  /*0940*/  IMAD.MOV R10, RZ, RZ, -R3 ;  /* 0x000000ffff0a7224 */ /* 0x008fe200078e0a03 */
[----:B------:R-:W-:-:S05]  /*0950*/  SHF.R.U32.HI R11, RZ, R14, R11 ;  /* 0x0000000eff0b7219 */ /* 0x000fca000001160b */
[----:B------:R-:W1:Y:S01]  /*0960*/  LDC R17, c[0x0][0x148] ;  /* 0x00005200ff117b82 */ /* 0x000e620000000800 */
[----:B--2---:R-:W-:Y:S02]  /*0970*/  IMAD R3, R7, R10, R6 ;  /* 0x0000000a07037224 */ /* 0x004fe400078e0206 */
[----:B------:R-:W-:-:S04]  /*0980*/  FMUL R7, R9, UR4 ;  /* 0x0000000409077c20 */ /* 0x000fc80008400000 */
[----:B------:R2:W3:Y:S01]  /*0990*/  F2I.U32.TRUNC.NTZ R15, R7 ;  /* 0x00000007000f7305 */ /* 0x0004e2000020f000 */
[----:B------:R-:W1:Y:S01]  /*09a0*/  LDC R21, c[0x0][0x600] ;  /* 0x00018000ff157b82 */ /* 0x000e620000000800 */
[-CC-:B----4-:R-:W-:Y:S02]  /*09b0*/  SHF.R.U64 R27, R16, R18.reuse, R11.reuse ;  /* 0x00000012101b7219 */ /* 0x190fe4000000120b */
[----:B------:R-:W-:Y:S01]  /*09c0*/  SHF.R.U32.HI R9, RZ, R18, R11 ;  /* 0x00000012ff097219 */ /* 0x000fe2000001160b */
[----:B------:R-:W-:-:S04]  /*09d0*/  IMAD.MOV.U32 R11, RZ, RZ, 0x1 ;  /* 0x00000001ff0b7424 */ /* 0x000fc800078e00ff */
[----:B------:R-:W4:Y:S01]  /*09e0*/  LDC R20, c[0x0][0x648] ;  /* 0x00019200ff147b82 */ /* 0x000f220000000800 */
[-C--:B0-----:R-:W-:Y:S02]  /*09f0*/  SHF.L.U32 R6, R13, R12.reuse, RZ ;  /* 0x0000000c0d067219 */ /* 0x081fe400000006ff */
[-CC-:B------:R-:W-:Y:S02]  /*0a00*/  SHF.R.U64 R18, R27, R12.reuse, R9.reuse ;  /* 0x0000000c1b127219 */ /* 0x180fe40000001209 */
[----:B------:R-:W-:Y:S02]  /*0a10*/  SHF.R.U32.HI R19, RZ, R12, R9 ;  /* 0x0000000cff137219 */ /* 0x000fe40000011609 */
[----:B------:R-:W-:Y:S01]  /*0a20*/  LOP3.LUT R14, RZ, R6, RZ, 0x33, !PT ;  /* 0x00000006ff0e7212 */ /* 0x000fe200078e33ff */
[----:B------:R-:W0:Y:S01]  /*0a30*/  LDC R25, c[0x0][0x638] ;  /* 0x00018e00ff197b82 */ /* 0x000e220000000800 */
[----:B------:R-:W-:Y:S01]  /*0a40*/  SHF.L.U32 R9, R11, R12, RZ ;  /* 0x0000000c0b097219 */ /* 0x000fe200000006ff */
[----:B------:R-:W-:-:S02]  /*0a50*/  IMAD.MOV.U32 R6, RZ, RZ, R18 ;  /* 0x000000ffff067224 */ /* 0x000fc400078e0012 */
[----:B--2---:R-:W-:-:S04]  /*0a60*/  IMAD.MOV.U32 R7, RZ, RZ, R19 ;  /* 0x000000ffff077224 */ /* 0x004fc800078e0013 */
[----:B------:R-:W2:Y:S01]  /*0a70*/  LDC R24, c[0x0][0x610] ;  /* 0x00018400ff187b82 */ /* 0x000ea20000000800 */
[----:B---3--:R-:W-:Y:S05]  /*0a80*/  @!P0 BRA `(.L_x_6) ;  /* 0x0000000000288947 */ /* 0x008fea0003800000 */
[----:B------:R-:W3:Y:S02]  /*0a90*/  LDC R13, c[0x0][0x64c] ;  /* 0x00019300ff0d7b82 */ /* 0x000ee40000000800 */
[----:B---3--:R-:W-:-:S05]  /*0aa0*/  IADD3 R13, P0, R18, R13, RZ ;  /* 0x0000000d120d7210 */ /* 0x008fca0007f1e0ff */
        /* <DEDUP_REMOVED lines=8> */
.L_x_6:
[----:B----4-:R-:W-:Y:S01]  /*0b30*/  SHF.R.U64 R6, R6, R20, R7 ;  /* 0x0000001406067219 */ /* 0x010fe20000001207 */
[----:B-1----:R-:W-:Y:S01]  /*0b40*/  VIADD R7, R21, 0xffffffff ;  /* 0xffffffff15077836 */ /* 0x002fe20000000000 */
[----:B------:R-:W-:Y:S01]  /*0b50*/  LOP3.LUT R14, R27, R14, RZ, 0xc0, !PT ;  /* 0x0000000e1b0e7212 */ /* 0x000fe200078ec0ff */
[----:B------:R-:W-:Y:S02]  /*0b60*/  IMAD.MOV R15, RZ, RZ, -R15 ;  /* 0x000000ffff0f7224 */ /* 0x000fe400078e0a0f */
[----:B------:R-:W-:Y:S01]  /*0b70*/  IMAD.MOV R10, RZ, RZ, -R6 ;  /* 0x000000ffff0a7224 */ /* 0x000fe200078e0a06 */
[----:B------:R-:W-:Y:S01]  /*0b80*/  LOP3.LUT R7, R16, R7, RZ, 0xc0, !PT ;  /* 0x0000000710077212 */ /* 0x000fe200078ec0ff */
[----:B------:R-:W-:Y:S02]  /*0b90*/  IMAD R14, R9, R6, R14 ;  /* 0x00000006090e7224 */ /* 0x000fe400078e020e */
[----:B------:R-:W-:Y:S02]  /*0ba0*/  @P4 IMAD R3, R17, R15, R8 ;  /* 0x0000000f11034224 */ /* 0x000fe400078e0208 */
[----:B0-----:R-:W-:-:S02]  /*0bb0*/  IMAD R6, R10, R25, R18 ;  /* 0x000000190a067224 */ /* 0x001fc400078e0212 */
[----:B--2---:R-:W-:Y:S02]  /*0bc0*/  IMAD R3, R14, R24, R3 ;  /* 0x000000180e037224 */ /* 0x004fe400078e0203 */
[----:B------:R-:W-:Y:S02]  /*0bd0*/  IMAD R6, R6, R21, R7 ;  /* 0x0000001506067224 */ /* 0x000fe400078e0207 */
[----:B------:R-:W-:-:S03]  /*0be0*/  IMAD.MOV.U32 R9, RZ, RZ, 0x1 ;  /* 0x00000001ff097424 */ /* 0x000fc600078e00ff */
[----:B------:R-:W-:Y:S02]  /*0bf0*/  SEL R12, R6, R3, !P4 ;  /* 0x00000003060c7207 */ /* 0x000fe40006000000 */
[----:B------:R-:W-:-:S07]  /*0c00*/  SEL R16, R3, R6, !P4 ;  /* 0x0000000603107207 */ /* 0x000fce0006000000 */
.L_x_4:
[----:B------:R-:W-:-:S08]  /*0c10*/  NOP ;  /* 0x0000000000007918 */ /* 0x000fd00000000000 */
[----:B------:R-:W0:Y:S02]  /*0c20*/  USETMAXREG.TRY_ALLOC.CTAPOOL UP0, 0xe8 ;  /* 0x000000e8000079c8 */ /* 0x000e240008000600 */
[----:B0-----:R-:W-:-:S13]  /*0c30*/  PLOP3.LUT P0, PT, PT, PT, UP0, 0x80, 0x0 ;  /* 0x000000000000781c */ /* 0x001fda0003f0f008 */
[----:B------:R-:W-:Y:S05]  /*0c40*/  @!P0 BRA `(.L_x_4) ;  /* 0xfffffffc00f08947 */ /* 0x000fea000383ffff */
[----:B------:R-:W-:Y:S01]  /*0c50*/  ULDC.64 UR4, c[0x0][0x598] ;  /* 0x0001660000047ab9 */ /* 0x000fe20000000a00 */
[----:B------:R-:W-:Y:S01]  /*0c60*/  ULDC.64 UR16, c[0x0][0x208] ;  /* 0x0000820000107ab9 */ /* 0x000fe20000000a00 */
[----:B------:R-:W-:-:S04]  /*0c70*/  ISETP.NE.U32.AND P0, PT, RZ, UR4, PT ;  /* 0x00000004ff007c0c */ /* 0x000fc8000bf05070 */
[----:B------:R-:W-:-:S13]  /*0c80*/  ISETP.NE.AND.EX P0, PT, RZ, UR5, PT, P0 ;  /* 0x00000005ff007c0c */ /* 0x000fda000bf05300 */
[----:B------:R-:W-:Y:S05]  /*0c90*/  @!P0 BRA `(.L_x_7) ;  /* 0x00000000001c8947 */ /* 0x000fea0003800000 */
[----:B------:R-:W0:Y:S02]  /*0ca0*/  LDC.64 R6, c[0x0][0x598] ;  /* 0x00016600ff067b82 */ /* 0x000e240000000a00 */
[----:B0-----:R-:W2:Y:S02]  /*0cb0*/  LDG.E.64 R6, desc[UR16][R6.64] ;  /* 0x0000001006067981 */ /* 0x001ea4000c1e1b00 */
[----:B--2---:R-:W-:-:S04]  /*0cc0*/  ISETP.NE.U32.AND P0, PT, R6, RZ, PT ;  /* 0x000000ff0600720c */ /* 0x004fc80003f05070 */
[----:B------:R-:W-:-:S13]  /*0cd0*/  ISETP.NE.AND.EX P0, PT, R7, RZ, PT, P0 ;  /* 0x000000ff0700720c */ /* 0x000fda0003f05300 */
[----:B------:R-:W-:Y:S05]  /*0ce0*/  @!P0 BRA `(.L_x_7) ;  /* 0x0000000000088947 */ /* 0x000fea0003800000 */
[----:B------:R0:W5:Y:S01]  /*0cf0*/  LD.E R3, desc[UR16][R6.64] ;  /* 0x0000001006037980 */ /* 0x000162000c101900 */
[----:B------:R-:W-:Y:S05]  /*0d00*/  BRA `(.L_x_8) ;  /* 0x0000000000207947 */ /* 0x000fea0003800000 */
.L_x_7:
[----:B------:R-:W-:Y:S02]  /*0d10*/  ULDC.64 UR4, c[0x0][0x588] ;  /* 0x0001620000047ab9 */ /* 0x000fe40000000a00 */
[----:B------:R-:W-:-:S04]  /*0d20*/  ISETP.NE.U32.AND P0, PT, RZ, UR4, PT ;  /* 0x00000004ff007c0c */ /* 0x000fc8000bf05070 */
[----:B------:R-:W-:-:S13]  /*0d30*/  ISETP.NE.AND.EX P0, PT, RZ, UR5, PT, P0 ;  /* 0x00000005ff007c0c */ /* 0x000fda000bf05300 */
[----:B------:R-:W-:Y:S05]  /*0d40*/  @!P0 BRA `(.L_x_9) ;  /* 0x00000000000c8947 */ /* 0x000fea0003800000 */
[----:B------:R-:W0:Y:S02]  /*0d50*/  LDC.64 R6, c[0x0][0x588] ;  /* 0x00016200ff067b82 */ /* 0x000e240000000a00 */
[----:B0-----:R1:W5:Y:S01]  /*0d60*/  LDG.E R3, desc[UR16][R6.64] ;  /* 0x0000001006037981 */ /* 0x001362000c1e1900 */
[----:B------:R-:W-:Y:S05]  /*0d70*/  BRA `(.L_x_8) ;  /* 0x0000000000047947 */ /* 0x000fea0003800000 */
.L_x_9:
[----:B------:R-:W2:Y:S02]  /*0d80*/  LDC R3, c[0x0][0x580] ;  /* 0x00016000ff037b82 */ /* 0x000ea40000000800 */
.L_x_8:
[----:B------:R-:W-:Y:S02]  /*0d90*/  ULDC.64 UR4, c[0x0][0x5a0] ;  /* 0x0001680000047ab9 */ /* 0x000fe40000000a00 */
[----:B------:R-:W-:-:S04]  /*0da0*/  ISETP.NE.U32.AND P0, PT, RZ, UR4, PT ;  /* 0x00000004ff007c0c */ /* 0x000fc8000bf05070 */
[----:B------:R-:W-:-:S13]  /*0db0*/  ISETP.NE.AND.EX P0, PT, RZ, UR5, PT, P0 ;  /* 0x00000005ff007c0c */ /* 0x000fda000bf05300 */
[----:B------:R-:W-:Y:S05]  /*0dc0*/  @!P0 BRA `(.L_x_10) ;  /* 0x00000000001c8947 */ /* 0x000fea0003800000 */
[----:B01----:R-:W0:Y:S02]  /*0dd0*/  LDC.64 R6, c[0x0][0x5a0] ;  /* 0x00016800ff067b82 */ /* 0x003e240000000a00 */
[----:B0-----:R-:W3:Y:S02]  /*0de0*/  LDG.E.64 R6, desc[UR16][R6.64] ;  /* 0x0000001006067981 */ /* 0x001ee4000c1e1b00 */
[----:B---3--:R-:W-:-:S04]  /*0df0*/  ISETP.NE.U32.AND P0, PT, R6, RZ, PT ;  /* 0x000000ff0600720c */ /* 0x008fc80003f05070 */
[----:B------:R-:W-:-:S13]  /*0e00*/  ISETP.NE.AND.EX P0, PT, R7, RZ, PT, P0 ;  /* 0x000000ff0700720c */ /* 0x000fda0003f05300 */
[----:B------:R-:W-:Y:S05]  /*0e10*/  @!P0 BRA `(.L_x_10) ;  /* 0x0000000000088947 */ /* 0x000fea0003800000 */
[----:B------:R0:W5:Y:S01]  /*0e20*/  LD.E R10, desc[UR16][R6.64] ;  /* 0x00000010060a7980 */ /* 0x000162000c101900 */
[----:B------:R-:W-:Y:S05]  /*0e30*/  BRA `(.L_x_11) ;  /* 0x0000000000207947 */ /* 0x000fea0003800000 */
.L_x_10:
[----:B------:R-:W-:Y:S02]  /*0e40*/  ULDC.64 UR4, c[0x0][0x590] ;  /* 0x0001640000047ab9 */ /* 0x000fe40000000a00 */
[----:B------:R-:W-:-:S04]  /*0e50*/  ISETP.NE.U32.AND P0, PT, RZ, UR4, PT ;  /* 0x00000004ff007c0c */ /* 0x000fc8000bf05070 */
[----:B------:R-:W-:-:S13]  /*0e60*/  ISETP.NE.AND.EX P0, PT, RZ, UR5, PT, P0 ;  /* 0x00000005ff007c0c */ /* 0x000fda000bf05300 */
[----:B------:R-:W-:Y:S05]  /*0e70*/  @!P0 BRA `(.L_x_12) ;  /* 0x00000000000c8947 */ /* 0x000fea0003800000 */
[----:B------:R-:W3:Y:S02]  /*0e80*/  LDC.64 R10, c[0x0][0x590] ;  /* 0x00016400ff0a7b82 */ /* 0x000ee40000000a00 */
[----:B---3--:R3:W5:Y:S01]  /*0e90*/  LDG.E R10, desc[UR16][R10.64] ;  /* 0x000000100a0a7981 */ /* 0x008762000c1e1900 */
[----:B------:R-:W-:Y:S05]  /*0ea0*/  BRA `(.L_x_11) ;  /* 0x0000000000047947 */ /* 0x000fea0003800000 */
.L_x_12:
[----:B------:R-:W4:Y:S02]  /*0eb0*/  LDC R10, c[0x0][0x584] ;  /* 0x00016100ff0a7b82 */ /* 0x000f240000000800 */
.L_x_11:
[----:B------:R-:W-:-:S13]  /*0ec0*/  LOP3.LUT P0, RZ, R9, 0xff, RZ, 0xc0, !PT ;  /* 0x000000ff09ff7812 */ /* 0x000fda000780c0ff */
[----:B------:R-:W-:Y:S05]  /*0ed0*/  @!P0 EXIT ;  /* 0x000000000000894d */ /* 0x000fea0003800000 */
[----:B------:R-:W-:Y:S01]  /*0ee0*/  ULDC UR4, c[0x0][0x28c] ;  /* 0x0000a30000047ab9 */ /* 0x000fe20000000800 */
[----:B------:R-:W-:Y:S01]  /*0ef0*/  LOP3.LUT R80, R4, 0x1, RZ, 0xfc, !PT ;  /* 0x0000000104507812 */ /* 0x000fe200078efcff */
[----:B------:R-:W-:-:S04]  /*0f00*/  UIADD3 UR4, UR4, 0x7f, URZ ;  /* 0x0000007f04047890 */ /* 0x000fc8000fffe03f */
[----:B------:R-:W-:-:S04]  /*0f10*/  USHF.R.S32.HI UR5, URZ, 0x1f, UR4 ;  /* 0x0000001f3f057899 */ /* 0x000fc80008011404 */
[----:B------:R-:W-:-:S03]  /*0f20*/  ULEA.HI UR5, UR5, UR4, URZ, 0x7 ;  /* 0x0000000405057291 */ /* 0x000fc6000f8f383f */
[----:B------:R-:W-:Y:S01]  /*0f30*/  UMOV UR4, URZ ;  /* 0x0000003f00047c82 */ /* 0x000fe20008000000 */
[----:B------:R-:W-:-:S03]  /*0f40*/  USHF.R.S32.HI UR9, URZ, 0x7, UR5 ;  /* 0x000000073f097899 */ /* 0x000fc60008011405 */
[----:B------:R-:W-:-:S09]  /*0f50*/  UMOV UR5, URZ ;  /* 0x0000003f00057c82 */ /* 0x000fd20008000000 */
.L_x_101:
[----:B01----:R-:W-:Y:S01]  /*0f60*/  LOP3.LUT R6, R2, 0x80, RZ, 0xc0, !PT ;  /* 0x0000008002067812 */ /* 0x003fe200078ec0ff */
[----:B------:R-:W0:Y:S01]  /*0f70*/  S2UR UR13, SR_CgaCtaId ;  /* 0x00000000000d79c3 */ /* 0x000e220000008800 */
[----:B------:R-:W-:Y:S01]  /*0f80*/  UMOV UR12, 0x400 ;  /* 0x00000400000c7882 */ /* 0x000fe20000000000 */
[----:B------:R-:W-:Y:S01]  /*0f90*/  UMOV UR6, URZ ;  /* 0x0000003f00067c82 */ /* 0x000fe20008000000 */
[----:B------:R-:W-:Y:S01]  /*0fa0*/  SHF.R.U32.HI R6, RZ, 0x7, R6 ;  /* 0x00000007ff067819 */ /* 0x000fe20000011606 */
[----:B------:R-:W-:Y:S01]  /*0fb0*/  UMOV UR7, URZ ;  /* 0x0000003f00077c82 */ /* 0x000fe20008000000 */
[----:B------:R-:W-:Y:S01]  /*0fc0*/  UMOV UR18, UR5 ;  /* 0x0000000500127c82 */ /* 0x000fe20008000000 */
[----:B------:R-:W-:Y:S01]  /*0fd0*/  CS2R R14, SRZ ;  /* 0x00000000000e7805 */ /* 0x000fe2000001ff00 */
[----:B---3--:R-:W-:Y:S01]  /*0fe0*/  IMAD.MOV.U32 R11, RZ, RZ, RZ ;  /* 0x000000ffff0b7224 */ /* 0x008fe200078e00ff */
[----:B------:R-:W1:Y:S01]  /*0ff0*/  LDC R7, c[0x0][0x28c] ;  /* 0x0000a300ff077b82 */ /* 0x000e620000000800 */
[----:B------:R-:W3:Y:S01]  /*1000*/  SHFL.IDX PT, R6, R6, RZ, 0x1f ;  /* 0x00001fff06067589 */ /* 0x000ee200000e0000 */
[----:B------:R-:W-:-:S02]  /*1010*/  CS2R R18, SRZ ;  /* 0x0000000000127805 */ /* 0x000fc4000001ff00 */
[----:B------:R-:W-:Y:S02]  /*1020*/  CS2R R20, SRZ ;  /* 0x0000000000147805 */ /* 0x000fe4000001ff00 */
[----:B------:R-:W-:Y:S02]  /*1030*/  CS2R R22, SRZ ;  /* 0x0000000000167805 */ /* 0x000fe4000001ff00 */
[----:B------:R-:W-:Y:S02]  /*1040*/  CS2R R56, SRZ ;  /* 0x0000000000387805 */ /* 0x000fe4000001ff00 */
[----:B------:R-:W-:Y:S02]  /*1050*/  CS2R R58, SRZ ;  /* 0x00000000003a7805 */ /* 0x000fe4000001ff00 */
[----:B------:R-:W-:Y:S02]  /*1060*/  CS2R R60, SRZ ;  /* 0x00000000003c7805 */ /* 0x000fe4000001ff00 */
[----:B------:R-:W-:-:S02]  /*1070*/  CS2R R62, SRZ ;  /* 0x00000000003e7805 */ /* 0x000fc4000001ff00 */
[----:B------:R-:W-:Y:S02]  /*1080*/  CS2R R64, SRZ ;  /* 0x0000000000407805 */ /* 0x000fe4000001ff00 */
[----:B------:R-:W-:Y:S01]  /*1090*/  CS2R R66, SRZ ;  /* 0x0000000000427805 */ /* 0x000fe2000001ff00 */
[----:B------:R-:W-:Y:S01]  /*10a0*/  IMAD.MOV.U32 R68, RZ, RZ, RZ ;  /* 0x000000ffff447224 */ /* 0x000fe200078e00ff */
[----:B------:R-:W-:Y:S02]  /*10b0*/  CS2R R70, SRZ ;  /* 0x0000000000467805 */ /* 0x000fe4000001ff00 */
[----:B------:R-:W-:Y:S02]  /*10c0*/  CS2R R72, SRZ ;  /* 0x0000000000487805 */ /* 0x000fe4000001ff00 */
[----:B------:R-:W-:Y:S02]  /*10d0*/  CS2R R74, SRZ ;  /* 0x00000000004a7805 */ /* 0x000fe4000001ff00 */
[----:B------:R-:W-:-:S02]  /*10e0*/  CS2R R76, SRZ ;  /* 0x00000000004c7805 */ /* 0x000fc4000001ff00 */
[----:B------:R-:W-:Y:S01]  /*10f0*/  CS2R R78, SRZ ;  /* 0x00000000004e7805 */ /* 0x000fe2000001ff00 */
[----:B------:R-:W-:Y:S01]  /*1100*/  IMAD.U32 R9, RZ, RZ, UR4 ;  /* 0x00000004ff097e24 */ /* 0x000fe2000f8e00ff */
[----:B------:R-:W-:Y:S02]  /*1110*/  CS2R R24, SRZ ;  /* 0x0000000000187805 */ /* 0x000fe4000001ff00 */
[----:B------:R-:W-:Y:S02]  /*1120*/  CS2R R26, SRZ ;  /* 0x00000000001a7805 */ /* 0x000fe4000001ff00 */
[----:B------:R-:W-:Y:S02]  /*1130*/  CS2R R28, SRZ ;  /* 0x00000000001c7805 */ /* 0x000fe4000001ff00 */
[----:B------:R-:W-:Y:S02]  /*1140*/  CS2R R30, SRZ ;  /* 0x00000000001e7805 */ /* 0x000fe4000001ff00 */
[----:B------:R-:W-:-:S02]  /*1150*/  CS2R R32, SRZ ;  /* 0x0000000000207805 */ /* 0x000fc4000001ff00 */
[----:B------:R-:W-:Y:S02]  /*1160*/  CS2R R34, SRZ ;  /* 0x0000000000227805 */ /* 0x000fe4000001ff00 */
[----:B-1----:R-:W-:Y:S02]  /*1170*/  ISETP.GE.AND P0, PT, R7, 0x1, PT ;  /* 0x000000010700780c */ /* 0x002fe40003f06270 */
[----:B------:R-:W-:Y:S02]  /*1180*/  CS2R R36, SRZ ;  /* 0x0000000000247805 */ /* 0x000fe4000001ff00 */
[----:B---3--:R-:W-:Y:S02]  /*1190*/  R2UR UR8, R6 ;  /* 0x00000000060872ca */ /* 0x008fe400000e0000 */
[----:B------:R-:W-:Y:S02]  /*11a0*/  CS2R R38, SRZ ;  /* 0x0000000000267805 */ /* 0x000fe4000001ff00 */
[----:B------:R-:W-:-:S02]  /*11b0*/  CS2R R40, SRZ ;  /* 0x0000000000287805 */ /* 0x000fc4000001ff00 */
[----:B------:R-:W-:Y:S02]  /*11c0*/  CS2R R42, SRZ ;  /* 0x00000000002a7805 */ /* 0x000fe4000001ff00 */
[----:B------:R-:W-:Y:S02]  /*11d0*/  CS2R R44, SRZ ;  /* 0x00000000002c7805 */ /* 0x000fe4000001ff00 */
[----:B------:R-:W-:Y:S02]  /*11e0*/  CS2R R46, SRZ ;  /* 0x00000000002e7805 */ /* 0x000fe4000001ff00 */
[----:B------:R-:W-:Y:S02]  /*11f0*/  CS2R R48, SRZ ;  /* 0x0000000000307805 */ /* 0x000fe4000001ff00 */
[----:B------:R-:W-:Y:S02]  /*1200*/  CS2R R50, SRZ ;  /* 0x0000000000327805 */ /* 0x000fe4000001ff00 */
[----:B------:R-:W-:-:S02]  /*1210*/  CS2R R52, SRZ ;  /* 0x0000000000347805 */ /* 0x000fc4000001ff00 */
[----:B------:R-:W-:Y:S01]  /*1220*/  CS2R R54, SRZ ;  /* 0x0000000000367805 */ /* 0x000fe2000001ff00 */
[----:B------:R-:W-:-:S04]  /*1230*/  ULEA.HI UR10, UR8, UR8, URZ, 0x1 ;  /* 0x00000008080a7291 */ /* 0x000fc8000f8f083f */
[----:B------:R-:W-:Y:S02]  /*1240*/  ULOP3.LUT UR11, UR10, 0x7fffe, URZ, 0xc0, !UPT ;  /* 0x0007fffe0a0b7892 */ /* 0x000fe4000f8ec03f */
[----:B0-----:R-:W-:Y:S02]  /*1250*/  ULEA UR10, UR13, UR12, 0x18 ;  /* 0x0000000c0d0a7291 */ /* 0x001fe4000f8ec03f */
[----:B------:R-:W-:-:S03]  /*1260*/  UIADD3 UR11, UR8, -UR11, URZ ;  /* 0x8000000b080b7290 */ /* 0x000fc6000fffe03f */
[----:B------:R-:W-:Y:S01]  /*1270*/  UMOV UR8, URZ ;  /* 0x0000003f00087c82 */ /* 0x000fe20008000000 */
[----:B------:R-:W-:-:S04]  /*1280*/  ULEA UR11, UR11, UR10, 0xd ;  /* 0x0000000a0b0b7291 */ /* 0x000fc8000f8e683f */
[----:B------:R-:W-:-:S04]  /*1290*/  UIADD3 UR11, UR11, 0x100, URZ ;  /* 0x000001000b0b7890 */ /* 0x000fc8000fffe03f */
[----:B------:R-:W-:-:S04]  /*12a0*/  USHF.R.U32.HI UR11, URZ, 0x4, UR11 ;  /* 0x000000043f0b7899 */ /* 0x000fc8000801160b */
[----:B------:R-:W-:Y:S01]  /*12b0*/  ULOP3.LUT UR11, UR11, 0x3fff, URZ, 0xc0, !UPT ;  /* 0x00003fff0b0b7892 */ /* 0x000fe2000f8ec03f */
[----:B-----5:R-:W-:Y:S11]  /*12c0*/  @!P0 BRA `(.L_x_13) ;  /* 0x0000000400a08947 */ /* 0x020ff60003800000 */
[----:B------:R-:W-:-:S13]  /*12d0*/  ISETP.NE.AND P1, PT, R80, 0x3, PT ;  /* 0x000000035000780c */ /* 0x000fda0003f25270 */
[----:B------:R-:W-:Y:S05]  /*12e0*/  @!P1 BRA `(.L_x_14) ;  /* 0x0000000000049947 */ /* 0x000fea0003800000 */
[----:B------:R-:W-:Y:S01]  /*12f0*/  BPT.TRAP 0x1 ;  /* 0x000000040000795c */ /* 0x000fe20000300000 */
.L_x_14:
[----:B------:R-:W-:Y:S01]  /*1300*/  ULEA UR6, UR5, UR10, 0x3 ;  /* 0x0000000a05067291 */ /* 0x000fe2000f8e183f */
[----:B------:R-:W-:-:S05]  /*1310*/  IMAD.U32 R6, RZ, RZ, UR4 ;  /* 0x00000004ff067e24 */ /* 0x000fca000f8e00ff */
[----:B------:R-:W-:-:S04]  /*1320*/  SHF.L.U32 R6, R6, 0x1f, RZ ;  /* 0x0000001f06067819 */ /* 0x000fc800000006ff */
[----:B------:R0:W1:Y:S01]  /*1330*/  SYNCS.PHASECHK.TRANS64.TRYWAIT P0, [UR6], R6 ;  /* 0x00000006ff0075a7 */ /* 0x0000620008000146 */
[----:B------:R-:W-:Y:S05]  /*1340*/  @!P1 BRA `(.L_x_15) ;  /* 0x0000000000049947 */ /* 0x000fea0003800000 */
[----:B------:R-:W-:Y:S01]  /*1350*/  BPT.TRAP 0x1 ;  /* 0x000000040000795c */ /* 0x000fe20000300000 */
.L_x_15:
[----:B-1----:R-:W-:Y:S05]  /*1360*/  @P0 BRA `(.L_x_16) ;  /* 0x0000000000080947 */ /* 0x002fea0003800000 */
[----:B------:R-:W1:Y:S02]  /*1370*/  SYNCS.PHASECHK.TRANS64.TRYWAIT P0, [UR6], R6 ;  /* 0x00000006ff0075a7 */ /* 0x000e640008000146 */
[----:B-1----:R-:W-:Y:S05]  /*1380*/  @!P0 BRA `(.L_x_17) ;  /* 0x0000005400d48947 */ /* 0x002fea0003800000 */
.L_x_16:
[----:B------:R-:W-:Y:S01]  /*1390*/  UIADD3 UR6, UR10, 0x14100, URZ ;  /* 0x000141000a067890 */ /* 0x000fe2000fffe03f */
[----:B------:R-:W-:Y:S01]  /*13a0*/  WARPGROUP.ARRIVE ;  /* 0x00000000000079c5 */ /* 0x000fe20000000000 */
[----:B------:R-:W-:Y:S01]  /*13b0*/  ULOP3.LUT UR8, UR11, 0x10000, URZ, 0xfc, !UPT ;  /* 0x000100000b087892 */ /* 0x000fe2000f8efc3f */
[----:B------:R-:W-:Y:S01]  /*13c0*/  CS2R R14, SRZ ;  /* 0x00000000000e7805 */ /* 0x000fe2000001ff00 */
[----:B------:R-:W-:Y:S01]  /*13d0*/  USHF.R.U32.HI UR6, URZ, 0x4, UR6 ;  /* 0x000000043f067899 */ /* 0x000fe20008011606 */
[----:B------:R-:W-:Y:S01]  /*13e0*/  IMAD.MOV.U32 R11, RZ, RZ, RZ ;  /* 0x000000ffff0b7224 */ /* 0x000fe200078e00ff */
[----:B------:R-:W-:Y:S01]  /*13f0*/  UMOV UR13, 0x40000040 ;  /* 0x40000040000d7882 */ /* 0x000fe20000000000 */
[----:B------:R-:W-:Y:S01]  /*1400*/  UMOV UR15, 0x40000040 ;  /* 0x40000040000f7882 */ /* 0x000fe20000000000 */
[----:B------:R-:W-:Y:S01]  /*1410*/  ULOP3.LUT UR6, UR6, 0x3fff, URZ, 0xc0, !UPT ;  /* 0x00003fff06067892 */ /* 0x000fe2000f8ec03f */
[----:B------:R-:W-:Y:S02]  /*1420*/  CS2R R18, SRZ ;  /* 0x0000000000127805 */ /* 0x000fe4000001ff00 */
[----:B------:R-:W-:-:S02]  /*1430*/  CS2R R20, SRZ ;  /* 0x0000000000147805 */ /* 0x000fc4000001ff00 */
[----:B------:R-:W-:Y:S01]  /*1440*/  CS2R R22, SRZ ;  /* 0x0000000000167805 */ /* 0x000fe2000001ff00 */
[----:B------:R-:W-:Y:S01]  /*1450*/  ULOP3.LUT UR7, UR6, 0x10000, URZ, 0xfc, !UPT ;  /* 0x0001000006077892 */ /* 0x000fe2000f8efc3f */
[----:B------:R-:W-:Y:S01]  /*1460*/  CS2R R56, SRZ ;  /* 0x0000000000387805 */ /* 0x000fe2000001ff00 */
[----:B------:R-:W-:Y:S01]  /*1470*/  ULEA UR6, UR5, UR8, 0xa ;  /* 0x0000000805067291 */ /* 0x000fe2000f8e503f */
[----:B------:R-:W-:Y:S01]  /*1480*/  CS2R R58, SRZ ;  /* 0x00000000003a7805 */ /* 0x000fe2000001ff00 */
[----:B------:R-:W-:Y:S01]  /*1490*/  ULEA UR7, UR5, UR7, 0x9 ;  /* 0x0000000705077291 */ /* 0x000fe2000f8e483f */
[----:B------:R-:W-:Y:S02]  /*14a0*/  CS2R R60, SRZ ;  /* 0x00000000003c7805 */ /* 0x000fe4000001ff00 */
[----:B------:R-:W-:Y:S02]  /*14b0*/  CS2R R62, SRZ ;  /* 0x00000000003e7805 */ /* 0x000fe4000001ff00 */
[----:B------:R-:W-:-:S02]  /*14c0*/  CS2R R64, SRZ ;  /* 0x0000000000407805 */ /* 0x000fc4000001ff00 */
[----:B------:R-:W-:Y:S01]  /*14d0*/  CS2R R66, SRZ ;  /* 0x0000000000427805 */ /* 0x000fe2000001ff00 */
[----:B------:R-:W-:Y:S01]  /*14e0*/  UMOV UR12, UR6 ;  /* 0x00000006000c7c82 */ /* 0x000fe20008000000 */
[----:B------:R-:W-:Y:S01]  /*14f0*/  IMAD.MOV.U32 R68, RZ, RZ, RZ ;  /* 0x000000ffff447224 */ /* 0x000fe200078e00ff */
[----:B------:R-:W-:Y:S01]  /*1500*/  UMOV UR14, UR7 ;  /* 0x00000007000e7c82 */ /* 0x000fe20008000000 */
[----:B------:R-:W-:Y:S01]  /*1510*/  CS2R R70, SRZ ;  /* 0x0000000000467805 */ /* 0x000fe2000001ff00 */
[----:B------:R-:W-:Y:S01]  /*1520*/  QGMMA.64x64x32.F32.E5M2.E5M2 R24, gdesc[UR12], RZ, !UPT ;  /* 0x00e000000c1879f3 */ /* 0x000fe2000c7038ff */
[----:B------:R-:W-:Y:S01]  /*1530*/  UIADD3 UR12, UR6, 0x2, URZ ;  /* 0x00000002060c7890 */ /* 0x000fe2000fffe03f */
[----:B------:R-:W-:Y:S01]  /*1540*/  CS2R R72, SRZ ;  /* 0x0000000000487805 */ /* 0x000fe2000001ff00 */
[----:B------:R-:W-:Y:S01]  /*1550*/  UIADD3 UR14, UR7, 0x2, URZ ;  /* 0x00000002070e7890 */ /* 0x000fe2000fffe03f */
[----:B------:R-:W-:Y:S01]  /*1560*/  CS2R R74, SRZ ;  /* 0x00000000004a7805 */ /* 0x000fe2000001ff00 */
[----:B------:R-:W-:Y:S01]  /*1570*/  UMOV UR13, 0x40000040 ;  /* 0x40000040000d7882 */ /* 0x000fe20000000000 */
[----:B------:R-:W-:Y:S01]  /*1580*/  UMOV UR15, 0x40000040 ;  /* 0x40000040000f7882 */ /* 0x000fe20000000000 */
[----:B------:R-:W-:-:S02]  /*1590*/  CS2R R76, SRZ ;  /* 0x00000000004c7805 */ /* 0x000fc4000001ff00 */
[----:B------:R-:W-:-:S03]  /*15a0*/  CS2R R78, SRZ ;  /* 0x00000000004e7805 */ /* 0x000fc6000001ff00 */
[----:B------:R-:W-:Y:S01]  /*15b0*/  QGMMA.64x64x32.F32.E5M2.E5M2 R24, gdesc[UR12], R24 ;  /* 0x00e000000c1879f3 */ /* 0x000fe20008703818 */
[----:B------:R-:W-:Y:S02]  /*15c0*/  UIADD3 UR12, UR6, 0x4, URZ ;  /* 0x00000004060c7890 */ /* 0x000fe4000fffe03f */
[----:B------:R-:W-:Y:S01]  /*15d0*/  UIADD3 UR14, UR7, 0x4, URZ ;  /* 0x00000004070e7890 */ /* 0x000fe2000fffe03f */
[----:B------:R-:W-:Y:S01]  /*15e0*/  UMOV UR13, 0x40000040 ;  /* 0x40000040000d7882 */ /* 0x000fe20000000000 */
[----:B------:R-:W-:-:S07]  /*15f0*/  UMOV UR15, 0x40000040 ;  /* 0x40000040000f7882 */ /* 0x000fce0000000000 */
[----:B------:R-:W-:Y:S01]  /*1600*/  QGMMA.64x64x32.F32.E5M2.E5M2 R24, gdesc[UR12], R24 ;  /* 0x00e000000c1879f3 */ /* 0x000fe20008703818 */
[----:B------:R-:W-:Y:S02]  /*1610*/  UIADD3 UR14, UR7, 0x6, URZ ;  /* 0x00000006070e7890 */ /* 0x000fe4000fffe03f */
[----:B------:R-:W-:Y:S01]  /*1620*/  UIADD3 UR12, UR6, 0x6, URZ ;  /* 0x00000006060c7890 */ /* 0x000fe2000fffe03f */
[----:B------:R-:W-:Y:S01]  /*1630*/  ULDC UR7, c[0x0][0x50c] ;  /* 0x0001430000077ab9 */ /* 0x000fe20000000800 */
[----:B------:R-:W-:Y:S01]  /*1640*/  UMOV UR13, 0x40000040 ;  /* 0x40000040000d7882 */ /* 0x000fe20000000000 */
[----:B------:R-:W-:Y:S01]  /*1650*/  UISETP.NE.AND UP0, UPT, UR7, 0x4, UPT ;  /* 0x000000040700788c */ /* 0x000fe2000bf05270 */
[----:B------:R-:W-:Y:S01]  /*1660*/  UMOV UR15, 0x40000040 ;  /* 0x40000040000f7882 */ /* 0x000fe20000000000 */
[----:B------:R-:W-:Y:S02]  /*1670*/  UMOV UR6, 0x4 ;  /* 0x0000000400067882 */ /* 0x000fe40000000000 */
[----:B------:R-:W-:-:S06]  /*1680*/  USEL UR7, URZ, 0x1, UP0 ;  /* 0x000000013f077887 */ /* 0x000fcc0008000000 */
[----:B------:R-:W-:Y:S01]  /*1690*/  ISETP.NE.AND P0, PT, RZ, UR7, PT ;  /* 0x00000007ff007c0c */ /* 0x000fe2000bf05270 */
[----:B------:R-:W-:-:S12]  /*16a0*/  QGMMA.64x64x32.F32.E5M2.E5M2 R24, gdesc[UR12], R24, gsb0 ;  /* 0x00e000000c1879f3 */ /* 0x000fd80008003818 */
[----:B------:R-:W-:Y:S05]  /*16b0*/  @!P0 BRA `(.L_x_18) ;  /* 0x0000000000888947 */ /* 0x000fea0003800000 */
[----:B------:R-:W-:Y:S02]  /*16c0*/  WARPGROUP.DEPBAR.LE gsb0, 0x0 ;  /* 0x00008000000079c5 */ /* 0x000fe40000010000 */
[----:B------:R-:W-:-:S01]  /*16d0*/  FADD R79, RZ, R24 ;  /* 0x00000018ff4f7221 */ /* 0x000fc20000000000 */
[----:B------:R-:W-:Y:S01]  /*16e0*/  FADD R78, RZ, R25 ;  /* 0x00000019ff4e7221 */ /* 0x000fe20000000000 */
        /* <DEDUP_REMOVED lines=30> */
[----:B------:R-:W-:-:S06]  /*18d0*/  UMOV UR6, URZ ;  /* 0x0000003f00067c82 */ /* 0x000fcc0008000000 */
.L_x_18:
[----:B------:R-:W-:-:S04]  /*18e0*/  UIADD3 UR18, UR5, 0x1, URZ ;  /* 0x0000000105127890 */ /* 0x000fc8000fffe03f */
[----:B------:R-:W-:-:S04]  /*18f0*/  UISETP.NE.AND UP0, UPT, UR18, 0x5, UPT ;  /* 0x000000051200788c */ /* 0x000fc8000bf05270 */
[----:B------:R-:W-:Y:S02]  /*1900*/  USEL UR8, URZ, 0x1, UP0 ;  /* 0x000000013f087887 */ /* 0x000fe40008000000 */
[----:B------:R-:W-:Y:S02]  /*1910*/  USEL UR18, UR18, URZ, UP0 ;  /* 0x0000003f12127287 */ /* 0x000fe40008000000 */
[----:B------:R-:W-:-:S06]  /*1920*/  ULOP3.LUT UR8, UR4, UR8, URZ, 0x3c, !UPT ;  /* 0x0000000804087292 */ /* 0x000fcc000f8e3c3f */
[----:B------:R-:W-:Y:S01]  /*1930*/  IMAD.U32 R9, RZ, RZ, UR8 ;  /* 0x00000008ff097e24 */ /* 0x000fe2000f8e00ff */
[----:B------:R-:W-:-:S06]  /*1940*/  UMOV UR8, 0x1 ;  /* 0x0000000100087882 */ /* 0x000fcc0000000000 */
.L_x_13:
[----:B------:R-:W-:-:S04]  /*1950*/  UISETP.LT.AND UP0, UPT, UR9, 0x1, UPT ;  /* 0x000000010900788c */ /* 0x000fc8000bf01270 */
[----:B------:R-:W-:-:S04]  /*1960*/  USEL UR12, UR9, 0x1, UP0 ;  /* 0x00000001090c7887 */ /* 0x000fc80008000000 */
[----:B------:R-:W-:-:S04]  /*1970*/  UIADD3 UR12, UR9, -UR12, URZ ;  /* 0x8000000c090c7290 */ /* 0x000fc8000fffe03f */
[----:B------:R-:W-:-:S06]  /*1980*/  UISETP.GE.AND UP0, UPT, UR12, 0x1, UPT ;  /* 0x000000010c00788c */ /* 0x000fcc000bf06270 */
[----:B------:R-:W-:-:S13]  /*1990*/  PLOP3.LUT P0, PT, PT, PT, UP0, 0x80, 0x0 ;  /* 0x000000000000781c */ /* 0x000fda0003f0f008 */
[----:B------:R-:W-:Y:S05]  /*19a0*/  @!P0 BRA `(.L_x_19) ;  /* 0x0000000400b48947 */ /* 0x000fea0003800000 */
[----:B01----:R-:W-:Y:S01]  /*19b0*/  IMAD.U32 R6, RZ, RZ, UR12 ;  /* 0x0000000cff067e24 */ /* 0x003fe2000f8e00ff */
[----:B------:R-:W-:Y:S01]  /*19c0*/  UMOV UR19, UR5 ;  /* 0x0000000500137c82 */ /* 0x000fe20008000000 */
[----:B------:R-:W-:-:S05]  /*19d0*/  ULDC UR20, c[0x0][0x50c] ;  /* 0x0001430000147ab9 */ /* 0x000fca0000000800 */
.L_x_27:
[----:B------:R-:W-:-:S13]  /*19e0*/  ISETP.NE.AND P1, PT, R80, 0x3, PT ;  /* 0x000000035000780c */ /* 0x000fda0003f25270 */
[----:B01----:R-:W-:Y:S05]  /*19f0*/  @!P1 BRA `(.L_x_20) ;  /* 0x0000000000049947 */ /* 0x003fea0003800000 */
[----:B------:R-:W-:Y:S01]  /*1a00*/  BPT.TRAP 0x1 ;  /* 0x000000040000795c */ /* 0x000fe20000300000 */
.L_x_20:
[----:B------:R-:W0:Y:S01]  /*1a10*/  S2UR UR12, SR_CgaCtaId ;  /* 0x00000000000c79c3 */ /* 0x000e220000008800 */
[----:B------:R-:W-:Y:S01]  /*1a20*/  UMOV UR10, 0x400 ;  /* 0x00000400000a7882 */ /* 0x000fe20000000000 */
[----:B------:R-:W-:Y:S01]  /*1a30*/  SHF.L.U32 R7, R9, 0x1f, RZ ;  /* 0x0000001f09077819 */ /* 0x000fe200000006ff */
[----:B0-----:R-:W-:-:S04]  /*1a40*/  ULEA UR10, UR12, UR10, 0x18 ;  /* 0x0000000a0c0a7291 */ /* 0x001fc8000f8ec03f */
[----:B------:R-:W-:-:S09]  /*1a50*/  ULEA UR12, UR18, UR10, 0x3 ;  /* 0x0000000a120c7291 */ /* 0x000fd2000f8e183f */
[----:B------:R0:W1:Y:S01]  /*1a60*/  SYNCS.PHASECHK.TRANS64.TRYWAIT P0, [UR12], R7 ;  /* 0x00000007ff0075a7 */ /* 0x000062000800014c */
[----:B------:R-:W-:Y:S05]  /*1a70*/  @!P1 BRA `(.L_x_21) ;  /* 0x0000000000049947 */ /* 0x000fea0003800000 */
[----:B------:R-:W-:Y:S01]  /*1a80*/  BPT.TRAP 0x1 ;  /* 0x000000040000795c */ /* 0x000fe20000300000 */
.L_x_21:
[----:B-1----:R-:W-:Y:S05]  /*1a90*/  @P0 BRA `(.L_x_22) ;  /* 0x0000000000080947 */ /* 0x002fea0003800000 */
[----:B------:R-:W1:Y:S02]  /*1aa0*/  SYNCS.PHASECHK.TRANS64.TRYWAIT P0, [UR12], R7 ;  /* 0x00000007ff0075a7 */ /* 0x000e64000800014c */
[----:B-1----:R-:W-:Y:S05]  /*1ab0*/  @!P0 BRA `(.L_x_23) ;  /* 0x0000005000208947 */ /* 0x002fea0003800000 */
.L_x_22:
[----:B------:R-:W-:Y:S01]  /*1ac0*/  UIADD3 UR12, UR10, 0x14100, URZ ;  /* 0x000141000a0c7890 */ /* 0x000fe2000fffe03f */
[----:B------:R-:W-:Y:S01]  /*1ad0*/  WARPGROUP.ARRIVE ;  /* 0x00000000000079c5 */ /* 0x000fe20000000000 */
[----:B------:R-:W-:Y:S02]  /*1ae0*/  UISETP.NE.AND UP0, UPT, UR7, URZ, UPT ;  /* 0x0000003f0700728c */ /* 0x000fe4000bf05270 */
[----:B------:R-:W-:Y:S02]  /*1af0*/  USHF.R.U32.HI UR12, URZ, 0x4, UR12 ;  /* 0x000000043f0c7899 */ /* 0x000fe4000801160c */
[----:B------:R-:W-:Y:S02]  /*1b00*/  USEL UR8, UR8, URZ, !UP0 ;  /* 0x0000003f08087287 */ /* 0x000fe4000c000000 */
[----:B------:R-:W-:Y:S02]  /*1b10*/  ULOP3.LUT UR12, UR12, 0x3fff, URZ, 0xc0, !UPT ;  /* 0x00003fff0c0c7892 */ /* 0x000fe4000f8ec03f */
[----:B------:R-:W-:-:S02]  /*1b20*/  UISETP.NE.U32.AND UP0, UPT, UR8, URZ, UPT ;  /* 0x0000003f0800728c */ /* 0x000fc4000bf05070 */
[----:B------:R-:W-:Y:S02]  /*1b30*/  ULOP3.LUT UR7, UR11, 0x10000, URZ, 0xfc, !UPT ;  /* 0x000100000b077892 */ /* 0x000fe4000f8efc3f */
[----:B------:R-:W-:Y:S02]  /*1b40*/  ULOP3.LUT UR8, UR12, 0x10000, URZ, 0xfc, !UPT ;  /* 0x000100000c087892 */ /* 0x000fe4000f8efc3f */
[----:B------:R-:W-:Y:S02]  /*1b50*/  ULEA UR7, UR18, UR7, 0xa ;  /* 0x0000000712077291 */ /* 0x000fe4000f8e503f */
[----:B------:R-:W-:Y:S01]  /*1b60*/  ULEA UR8, UR18, UR8, 0x9 ;  /* 0x0000000812087291 */ /* 0x000fe2000f8e483f */
[----:B------:R-:W-:Y:S01]  /*1b70*/  UMOV UR13, 0x40000040 ;  /* 0x40000040000d7882 */ /* 0x000fe20000000000 */
[----:B------:R-:W-:Y:S01]  /*1b80*/  UMOV UR15, 0x40000040 ;  /* 0x40000040000f7882 */ /* 0x000fe20000000000 */
[----:B------:R-:W-:Y:S02]  /*1b90*/  UIADD3 UR6, UR6, 0x4, URZ ;  /* 0x0000000406067890 */ /* 0x000fe4000fffe03f */
[----:B------:R-:W-:-:S02]  /*1ba0*/  UMOV UR12, UR7 ;  /* 0x00000007000c7c82 */ /* 0x000fc40008000000 */
[----:B------:R-:W-:Y:S02]  /*1bb0*/  UMOV UR14, UR8 ;  /* 0x00000008000e7c82 */ /* 0x000fe40008000000 */
[----:B------:R-:W-:Y:S01]  /*1bc0*/  QGMMA.64x64x32.F32.E5M2.E5M2 R24, gdesc[UR12], R24, UP0 ;  /* 0x00e000000c1879f3 */ /* 0x000fe2000bf03818 */
[----:B------:R-:W-:Y:S02]  /*1bd0*/  UIADD3 UR12, UR7, 0x2, URZ ;  /* 0x00000002070c7890 */ /* 0x000fe4000fffe03f */
[----:B------:R-:W-:Y:S01]  /*1be0*/  UIADD3 UR14, UR8, 0x2, URZ ;  /* 0x00000002080e7890 */ /* 0x000fe2000fffe03f */
[----:B------:R-:W-:Y:S01]  /*1bf0*/  UMOV UR13, 0x40000040 ;  /* 0x40000040000d7882 */ /* 0x000fe20000000000 */
[----:B------:R-:W-:Y:S01]  /*1c00*/  UMOV UR15, 0x40000040 ;  /* 0x40000040000f7882 */ /* 0x000fe20000000000 */
[----:B------:R-:W-:-:S06]  /*1c10*/  UISETP.NE.AND UP0, UPT, UR6, UR20, UPT ;  /* 0x000000140600728c */ /* 0x000fcc000bf05270 */
        /* <DEDUP_REMOVED lines=8> */
[----:B------:R-:W-:Y:S01]  /*1ca0*/  UMOV UR13, 0x40000040 ;  /* 0x40000040000d7882 */ /* 0x000fe20000000000 */
[----:B------:R-:W-:Y:S01]  /*1cb0*/  UMOV UR15, 0x40000040 ;  /* 0x40000040000f7882 */ /* 0x000fe20000000000 */
[----:B------:R-:W-:-:S06]  /*1cc0*/  USEL UR7, URZ, 0x1, UP0 ;  /* 0x000000013f077887 */ /* 0x000fcc0008000000 */
[----:B------:R-:W-:Y:S01]  /*1cd0*/  ISETP.NE.AND P0, PT, RZ, UR7, PT ;  /* 0x00000007ff007c0c */ /* 0x000fe2000bf05270 */
[----:B------:R-:W-:Y:S03]  /*1ce0*/  QGMMA.64x64x32.F32.E5M2.E5M2 R24, gdesc[UR12], R24, gsb0 ;  /* 0x00e000000c1879f3 */ /* 0x000fe60008003818 */
[----:B------:R-:W-:-:S09]  /*1cf0*/  WARPGROUP.DEPBAR.LE gsb0, 0x1 ;  /* 0x00008000000079c5 */ /* 0x000fd20000010100 */
[----:B------:R-:W-:Y:S05]  /*1d00*/  @!P0 BRA `(.L_x_24) ;  /* 0x0000000000888947 */ /* 0x000fea0003800000 */
[----:B------:R-:W-:Y:S02]  /*1d10*/  WARPGROUP.DEPBAR.LE gsb0, 0x0 ;  /* 0x00008000000079c5 */ /* 0x000fe40000010000 */
[----:B------:R-:W-:-:S01]  /*1d20*/  FADD R79, R24, R79 ;  /* 0x0000004f184f7221 */ /* 0x000fc20000000000 */
[----:B------:R-:W-:Y:S01]  /*1d30*/  FADD R78, R25, R78 ;  /* 0x0000004e194e7221 */ /* 0x000fe20000000000 */
        /* <DEDUP_REMOVED lines=30> */
[----:B------:R-:W-:-:S06]  /*1f20*/  UMOV UR6, URZ ;  /* 0x0000003f00067c82 */ /* 0x000fcc0008000000 */
.L_x_24:
[----:B------:R-:W-:Y:S05]  /*1f30*/  @!P1 BRA `(.L_x_25) ;  /* 0x0000000000049947 */ /* 0x000fea0003800000 */
[----:B------:R-:W-:Y:S01]  /*1f40*/  BPT.TRAP 0x1 ;  /* 0x000000040000795c */ /* 0x000fe20000300000 */
.L_x_25:
[----:B------:R-:W-:Y:S01]  /*1f50*/  ULEA UR8, UR19, UR10, 0x3 ;  /* 0x0000000a13087291 */ /* 0x000fe2000f8e183f */
[----:B------:R-:W-:-:S03]  /*1f60*/  ISETP.GT.U32.AND P0, PT, R4, 0x1, PT ;  /* 0x000000010400780c */ /* 0x000fc60003f04070 */
[----:B------:R-:W-:-:S04]  /*1f70*/  UIADD3 UR8, UR8, 0x28, URZ ;  /* 0x0000002808087890 */ /* 0x000fc8000fffe03f */
[----:B------:R-:W-:-:S09]  /*1f80*/  UPRMT UR8, URZ, 0x654, UR8 ;  /* 0x000006543f087896 */ /* 0x000fd20008000008 */
[----:B------:R-:W-:Y:S01]  /*1f90*/  SYNCS.ARRIVE.TRANS64.RED.A1T0 RZ, [UR8], RZ ;  /* 0x000000ffffff79a7 */ /* 0x000fe20008100408 */
[----:B------:R-:W-:Y:S05]  /*1fa0*/  @P0 BRA `(.L_x_26) ;  /* 0x0000000000040947 */ /* 0x000fea0003800000 */
[----:B------:R-:W-:Y:S01]  /*1fb0*/  BPT.TRAP 0x1 ;  /* 0x000000040000795c */ /* 0x000fe20000300000 */
.L_x_26:
[----:B------:R-:W-:Y:S01]  /*1fc0*/  UIADD3 UR18, UR18, 0x1, URZ ;  /* 0x0000000112127890 */ /* 0x000fe2000fffe03f */
[C---:B------:R-:W-:Y:S01]  /*1fd0*/  ISETP.GT.AND P0, PT, R6.reuse, 0x1, PT ;  /* 0x000000010600780c */ /* 0x040fe20003f04270 */
[----:B------:R-:W-:Y:S01]  /*1fe0*/  UIADD3 UR19, UR19, 0x1, URZ ;  /* 0x0000000113137890 */ /* 0x000fe2000fffe03f */
[----:B------:R-:W-:Y:S01]  /*1ff0*/  VIADD R6, R6, 0xffffffff ;  /* 0xffffffff06067836 */ /* 0x000fe20000000000 */
[----:B------:R-:W-:Y:S02]  /*2000*/  UISETP.NE.AND UP0, UPT, UR18, 0x5, UPT ;  /* 0x000000051200788c */ /* 0x000fe4000bf05270 */
[----:B------:R-:W-:Y:S02]  /*2010*/  UISETP.NE.AND UP1, UPT, UR19, 0x5, UPT ;  /* 0x000000051300788c */ /* 0x000fe4000bf25270 */
[----:B------:R-:W-:Y:S02]  /*2020*/  USEL UR8, URZ, 0x1, UP0 ;  /* 0x000000013f087887 */ /* 0x000fe40008000000 */
[----:B------:R-:W-:-:S02]  /*2030*/  USEL UR18, UR18, URZ, UP0 ;  /* 0x0000003f12127287 */ /* 0x000fc40008000000 */
[----:B------:R-:W-:Y:S02]  /*2040*/  USEL UR19, UR19, URZ, UP1 ;  /* 0x0000003f13137287 */ /* 0x000fe40008800000 */
[----:B------:R-:W-:Y:S01]  /*2050*/  LOP3.LUT R9, R9, UR8, RZ, 0x3c, !PT ;  /* 0x0000000809097c12 */ /* 0x000fe2000f8e3cff */
[----:B------:R-:W-:Y:S01]  /*2060*/  UMOV UR8, 0x1 ;  /* 0x0000000100087882 */ /* 0x000fe20000000000 */
[----:B------:R-:W-:Y:S08]  /*2070*/  @P0 BRA `(.L_x_27) ;  /* 0xfffffff800580947 */ /* 0x000ff0000383ffff */
.L_x_19:
[----:B------:R-:W-:Y:S01]  /*2080*/  UISETP.NE.AND UP0, UPT, UR6, URZ, UPT ;  /* 0x0000003f0600728c */ /* 0x000fe2000bf05270 */
[----:B01----:R-:W0:Y:S03]  /*2090*/  LDC R6, c[0x0][0x28c] ;  /* 0x0000a300ff067b82 */ /* 0x003e260000000800 */
[----:B------:R-:W-:-:S06]  /*20a0*/  USEL UR6, URZ, 0x1, !UP0 ;  /* 0x000000013f067887 */ /* 0x000fcc000c000000 */
[----:B------:R-:W-:Y:S02]  /*20b0*/  ISETP.NE.AND P0, PT, RZ, UR6, PT ;  /* 0x00000006ff007c0c */ /* 0x000fe4000bf05270 */
[----:B0-----:R-:W-:-:S11]  /*20c0*/  ISETP.GE.AND P1, PT, R6, 0x1, PT ;  /* 0x000000010600780c */ /* 0x001fd60003f26270 */
[----:B------:R-:W-:Y:S05]  /*20d0*/  @!P0 BRA `(.L_x_28) ;  /* 0x0000000000848947 */ /* 0x000fea0003800000 */
[----:B------:R-:W-:Y:S02]  /*20e0*/  WARPGROUP.DEPBAR.LE gsb0, 0x0 ;  /* 0x00008000000079c5 */ /* 0x000fe40000010000 */
[----:B------:R-:W-:Y:S01]  /*20f0*/  FADD R79, R24, R79 ;  /* 0x0000004f184f7221 */ /* 0x000fe20000000000 */
        /* <DEDUP_REMOVED lines=30> */
[----:B------:R-:W-:-:S07]  /*22e0*/  FADD R14, R14, R55 ;  /* 0x000000370e0e7221 */ /* 0x000fce0000000000 */
.L_x_28:
[----:B------:R-:W-:Y:S02]  /*22f0*/  WARPGROUP.DEPBAR.LE gsb0, 0x0 ;  /* 0x00008000000079c5 */ /* 0x000fe40000010000 */
[----:B------:R-:W-:Y:S05]  /*2300*/  @!P1 BRA `(.L_x_29) ;  /* 0x0000000000409947 */ /* 0x000fea0003800000 */
[----:B------:R-:W-:-:S13]  /*2310*/  ISETP.NE.AND P0, PT, R80, 0x3, PT ;  /* 0x000000035000780c */ /* 0x000fda0003f05270 */
[----:B------:R-:W-:Y:S05]  /*2320*/  @!P0 BRA `(.L_x_30) ;  /* 0x0000000000048947 */ /* 0x000fea0003800000 */
[----:B------:R-:W-:Y:S01]  /*2330*/  BPT.TRAP 0x1 ;  /* 0x000000040000795c */ /* 0x000fe20000300000 */
.L_x_30:
[----:B------:R-:W-:Y:S01]  /*2340*/  UISETP.LT.AND UP0, UPT, UR9, 0x1, UPT ;  /* 0x000000010900788c */ /* 0x000fe2000bf01270 */
[----:B------:R-:W-:-:S03]  /*2350*/  ISETP.GT.U32.AND P0, PT, R4, 0x1, PT ;  /* 0x000000010400780c */ /* 0x000fc60003f04070 */
[----:B------:R-:W-:-:S04]  /*2360*/  USEL UR8, UR9, 0x1, UP0 ;  /* 0x0000000109087887 */ /* 0x000fc80008000000 */
[----:B------:R-:W-:-:S04]  /*2370*/  UIADD3 UR8, UR5, UR9, -UR8 ;  /* 0x0000000905087290 */ /* 0x000fc8000fffe808 */
[----:B------:R-:W-:-:S04]  /*2380*/  UIMAD.WIDE.U32 UR6, UR8, -0x33333333, URZ ;  /* 0xcccccccd080678a5 */ /* 0x000fc8000f8e003f */
[----:B------:R-:W-:-:S04]  /*2390*/  USHF.R.U32.HI UR6, URZ, 0x2, UR7 ;  /* 0x000000023f067899 */ /* 0x000fc80008011607 */
[----:B------:R-:W-:-:S04]  /*23a0*/  UIMAD UR8, UR6, -0x5, UR8 ;  /* 0xfffffffb060878a4 */ /* 0x000fc8000f8e0208 */
[----:B------:R-:W-:-:S04]  /*23b0*/  ULEA UR8, UR8, UR10, 0x3 ;  /* 0x0000000a08087291 */ /* 0x000fc8000f8e183f */
[----:B------:R-:W-:-:S04]  /*23c0*/  UIADD3 UR8, UR8, 0x28, URZ ;  /* 0x0000002808087890 */ /* 0x000fc8000fffe03f */
[----:B------:R-:W-:-:S09]  /*23d0*/  UPRMT UR8, URZ, 0x654, UR8 ;  /* 0x000006543f087896 */ /* 0x000fd20008000008 */
[----:B------:R-:W-:Y:S01]  /*23e0*/  SYNCS.ARRIVE.TRANS64.RED.A1T0 RZ, [UR8], RZ ;  /* 0x000000ffffff79a7 */ /* 0x000fe20008100408 */
[----:B------:R-:W-:Y:S05]  /*23f0*/  @P0 BRA `(.L_x_29) ;  /* 0x0000000000040947 */ /* 0x000fea0003800000 */
[----:B------:R-:W-:Y:S01]  /*2400*/  BPT.TRAP 0x1 ;  /* 0x000000040000795c */ /* 0x000fe20000300000 */
.L_x_29:
[----:B------:R-:W0:Y:S01]  /*2410*/  LDC R24, c[0x0][0x288] ;  /* 0x0000a200ff187b82 */ /* 0x000e220000000800 */
[--C-:B------:R-:W-:Y:S01]  /*2420*/  SHF.R.U32.HI R6, RZ, 0x2, R2.reuse ;  /* 0x00000002ff067819 */ /* 0x100fe20000011602 */
[----:B------:R-:W-:Y:S01]  /*2430*/  IMAD.SHL.U32 R17, R12, 0x40, RZ ;  /* 0x000000400c117824 */ /* 0x000fe200078e00ff */
[----:B------:R-:W-:Y:S01]  /*2440*/  SHF.R.U32.HI R9, RZ, 0x7, R2 ;  /* 0x00000007ff097819 */ /* 0x000fe20000011602 */
[----:B------:R-:W-:Y:S01]  /*2450*/  UIADD3 UR5, UR9, UR5, URZ ;  /* 0x0000000509057290 */ /* 0x000fe2000fffe03f */
[----:B------:R-:W-:Y:S01]  /*2460*/  LOP3.LUT R7, R6, 0x7, RZ, 0xc0, !PT ;  /* 0x0000000706077812 */ /* 0x000fe200078ec0ff */
[C---:B------:R-:W-:Y:S01]  /*2470*/  IMAD.SHL.U32 R12, R2.reuse, 0x2, RZ ;  /* 0x00000002020c7824 */ /* 0x040fe200078e00ff */
[----:B------:R-:W-:Y:S01]  /*2480*/  LOP3.LUT R6, R9, 0x1, RZ, 0xc0, !PT ;  /* 0x0000000109067812 */ /* 0x000fe200078ec0ff */
[----:B------:R-:W-:Y:S01]  /*2490*/  UISETP.GT.U32.AND UP0, UPT, UR5, 0x4, UPT ;  /* 0x000000040500788c */ /* 0x000fe2000bf04070 */
[C---:B------:R-:W-:Y:S01]  /*24a0*/  LOP3.LUT R13, R2.reuse, 0x3, RZ, 0xc0, !PT ;  /* 0x00000003020d7812 */ /* 0x040fe200078ec0ff */
[----:B------:R-:W-:Y:S01]  /*24b0*/  ULDC UR12, c[0x0][0x284] ;  /* 0x0000a100000c7ab9 */ /* 0x000fe20000000800 */
[----:B------:R-:W-:Y:S01]  /*24c0*/  LOP3.LUT R8, R2, 0x60, RZ, 0xc0, !PT ;  /* 0x0000006002087812 */ /* 0x000fe200078ec0ff */
[----:B------:R-:W-:Y:S01]  /*24d0*/  IMAD.SHL.U32 R26, R6, 0x40, RZ ;  /* 0x00000040061a7824 */ /* 0x000fe200078e00ff */
[----:B------:R-:W-:Y:S01]  /*24e0*/  UISETP.LT.U32.AND UP0, UPT, UR9, 0x5, UP0 ;  /* 0x000000050900788c */ /* 0x000fe20008701070 */
[----:B------:R-:W-:Y:S01]  /*24f0*/  SHF.R.S32.HI R32, RZ, 0x1f, R69 ;  /* 0x0000001fff207819 */ /* 0x000fe20000011445 */
[----:B------:R-:W-:Y:S01]  /*2500*/  UISETP.GE.U32.AND UP1, UPT, UR9, 0x5, UPT ;  /* 0x000000050900788c */ /* 0x000fe2000bf26070 */
[----:B------:R-:W-:Y:S01]  /*2510*/  SHF.R.U32.HI R8, RZ, 0x1, R8 ;  /* 0x00000001ff087819 */ /* 0x000fe20000011608 */
[----:B------:R-:W-:Y:S01]  /*2520*/  ULDC.64 UR10, c[0x0][0x5d0] ;  /* 0x00017400000a7ab9 */ /* 0x000fe20000000a00 */
[--C-:B------:R-:W-:Y:S01]  /*2530*/  LOP3.LUT R9, R26, 0x40, R7.reuse, 0xe2, !PT ;  /* 0x000000401a097812 */ /* 0x100fe200078ee207 */
[----:B------:R-:W-:Y:S01]  /*2540*/  UIMAD.WIDE.U32 UR6, UR5, -0x33333333, URZ ;  /* 0xcccccccd050678a5 */ /* 0x000fe2000f8e003f */
[----:B------:R-:W-:Y:S01]  /*2550*/  IADD3 R25, RZ, -R8, -R7 ;  /* 0x80000008ff197210 */ /* 0x000fe20007ffe807 */
[----:B------:R-:W-:Y:S01]  /*2560*/  USEL UR8, URZ, 0x1, !UP0 ;  /* 0x000000013f087887 */ /* 0x000fe2000c000000 */
[----:B------:R-:W-:Y:S01]  /*2570*/  LOP3.LUT R12, R17, 0x6, R12, 0xf8, !PT ;  /* 0x00000006110c7812 */ /* 0x000fe200078ef80c */
[----:B------:R-:W-:Y:S01]  /*2580*/  USHF.R.U32.HI UR6, URZ, 0x2, UR7 ;  /* 0x000000023f067899 */ /* 0x000fe20008011607 */
[----:B0-----:R-:W-:Y:S01]  /*2590*/  IMAD R26, R13, -0x2, R24 ;  /* 0xfffffffe0d1a7824 */ /* 0x001fe200078e0218 */
[----:B------:R-:W-:Y:S01]  /*25a0*/  ISETP.GE.AND P0, PT, R17, R24, PT ;  /* 0x000000181100720c */ /* 0x000fe20003f06270 */
[----:B------:R-:W-:Y:S01]  /*25b0*/  IMAD.SHL.U32 R24, R16, 0x80, RZ ;  /* 0x0000008010187824 */ /* 0x000fe200078e00ff */
[----:B------:R-:W-:Y:S01]  /*25c0*/  SHF.R.S32.HI R13, RZ, 0x1f, R12 ;  /* 0x0000001fff0d7819 */ /* 0x000fe2000001140c */
[----:B------:R-:W-:Y:S01]  /*25d0*/  IMAD R25, R6, -0x40, R25 ;  /* 0xffffffc006197824 */ /* 0x000fe200078e0219 */
[----:B------:R-:W-:Y:S01]  /*25e0*/  ULOP3.LUT UR4, UR4, UR8, URZ, 0x3c, !UPT ;  /* 0x0000000804047292 */ /* 0x000fe2000f8e3c3f */
[----:B------:R-:W-:Y:S01]  /*25f0*/  IMAD R6, R32, UR10, RZ ;  /* 0x0000000a20067c24 */ /* 0x000fe2000f8e02ff */
[----:B------:R-:W-:Y:S01]  /*2600*/  ISETP.GE.OR P0, PT, R24, UR12, P0 ;  /* 0x0000000c18007c0c */ /* 0x000fe20008706670 */
[----:B------:R-:W-:Y:S01]  /*2610*/  IMAD.WIDE R28, R16, 0x80, RZ ;  /* 0x00000080101c7825 */ /* 0x000fe200078e02ff */
[----:B------:R-:W-:Y:S01]  /*2620*/  UIMAD UR5, UR6, -0x5, UR5 ;  /* 0xfffffffb060578a4 */ /* 0x000fe2000f8e0205 */
[----:B------:R-:W-:Y:S01]  /*2630*/  IADD3 R25, -R24, UR12, R25 ;  /* 0x0000000c18197c10 */ /* 0x000fe2000fffe119 */
[----:B------:R-:W-:Y:S01]  /*2640*/  @UP1 ULOP3.LUT UR4, UR4, 0x1, UR6, 0x78, !UPT ;  /* 0x0000000104041892 */ /* 0x000fe2000f8e7806 */
[C---:B------:R-:W-:Y:S01]  /*2650*/  IMAD R27, R69.reuse, UR11, R6 ;  /* 0x0000000b451b7c24 */ /* 0x040fe2000f8e0206 */
[----:B------:R-:W-:Y:S01]  /*2660*/  LOP3.LUT R33, R28, R9, R8, 0xfe, !PT ;  /* 0x000000091c217212 */ /* 0x000fe200078efe08 */
[----:B------:R-:W-:-:S04]  /*2670*/  IMAD.WIDE.U32 R6, R69, UR10, R12 ;  /* 0x0000000a45067c25 */ /* 0x000fc8000f8e000c */
[----:B------:R-:W-:Y:S02]  /*2680*/  IMAD.IADD R7, R7, 0x1, R27 ;  /* 0x0000000107077824 */ /* 0x000fe400078e021b */
[----:B------:R-:W-:Y:S02]  /*2690*/  IMAD.IADD R26, R26, 0x1, -R17 ;  /* 0x000000011a1a7824 */ /* 0x000fe400078e0a11 */
[----:B------:R-:W-:Y:S01]  /*26a0*/  IMAD.MOV.U32 R24, RZ, RZ, -0x1 ;  /* 0xffffffffff187424 */ /* 0x000fe200078e00ff */
[----:B------:R-:W-:Y:S06]  /*26b0*/  @P0 BRA `(.L_x_31) ;  /* 0x0000002400940947 */ /* 0x000fec0003800000 */
[----:B------:R-:W0:Y:S01]  /*26c0*/  LDC.64 R30, c[0x0][0x5c8] ;  /* 0x00017200ff1e7b82 */ /* 0x000e220000000a00 */
[----:B------:R-:W-:Y:S01]  /*26d0*/  ULDC.64 UR6, c[0x0][0x5c0] ;  /* 0x0001700000067ab9 */ /* 0x000fe20000000a00 */
[----:B------:R-:W-:Y:S01]  /*26e0*/  BSSY B0, `(.L_x_31) ;  /* 0x0000262000007945 */ /* 0x000fe20003800000 */
[-C--:B0-----:R-:W-:Y:S02]  /*26f0*/  IMAD R8, R29, R30.reuse, RZ ;  /* 0x0000001e1d087224 */ /* 0x081fe400078e02ff */
[----:B------:R-:W-:-:S04]  /*2700*/  IMAD.WIDE.U32 R6, R33, R30, R6 ;  /* 0x0000001e21067225 */ /* 0x000fc800078e0006 */
[----:B------:R-:W-:Y:S01]  /*2710*/  IMAD R17, R33, R31, R8 ;  /* 0x0000001f21117224 */ /* 0x000fe200078e0208 */
[----:B------:R-:W-:Y:S02]  /*2720*/  LEA R9, P0, R30, R6, 0x3 ;  /* 0x000000061e097211 */ /* 0x000fe400078018ff */
[----:B------:R-:W-:Y:S01]  /*2730*/  IADD3 R8, P1, R6, UR6, RZ ;  /* 0x0000000606087c10 */ /* 0x000fe2000ff3e0ff */
[----:B------:R-:W-:Y:S01]  /*2740*/  IMAD.IADD R17, R7, 0x1, R17 ;  /* 0x0000000107117824 */ /* 0x000fe200078e0211 */
[----:B------:R-:W-:-:S04]  /*2750*/  IADD3 R6, P2, R9, UR6, RZ ;  /* 0x0000000609067c10 */ /* 0x000fc8000ff5e0ff */
[----:B------:R-:W-:Y:S02]  /*2760*/  LEA.HI.X R7, R30, R17, R31, 0x3, P0 ;  /* 0x000000111e077211 */ /* 0x000fe400000f1c1f */
[----:B----45:R-:W-:Y:S02]  /*2770*/  FSETP.NEU.AND P0, PT, R10, RZ, PT ;  /* 0x000000ff0a00720b */ /* 0x030fe40003f0d000 */
[----:B------:R-:W-:Y:S02]  /*2780*/  IADD3.X R9, R17, UR7, RZ, P1, !PT ;  /* 0x0000000711097c10 */ /* 0x000fe40008ffe4ff */
[----:B------:R-:W-:-:S09]  /*2790*/  IADD3.X R7, R7, UR7, RZ, P2, !PT ;  /* 0x0000000707077c10 */ /* 0x000fd200097fe4ff */
[----:B------:R-:W-:Y:S05]  /*27a0*/  @!P0 BRA `(.L_x_32) ;  /* 0x0000001c00148947 */ /* 0x000fea0003800000 */
[----:B------:R-:W-:Y:S01]  /*27b0*/  ULDC.64 UR6, c[0x0][0x5b8] ;  /* 0x00016e0000067ab9 */ /* 0x000fe20000000a00 */
[----:B------:R-:W-:Y:S01]  /*27c0*/  ISETP.GE.AND P0, PT, R26, 0x1, PT ;  /* 0x000000011a00780c */ /* 0x000fe20003f06270 */
[----:B------:R-:W-:Y:S01]  /*27d0*/  IMAD R30, R32, UR6, RZ ;  /* 0x00000006201e7c24 */ /* 0x000fe2000f8e02ff */
[----:B------:R-:W-:Y:S01]  /*27e0*/  ULDC.64 UR10, c[0x0][0x5a8] ;  /* 0x00016a00000a7ab9 */ /* 0x000fe20000000a00 */
[----:B------:R-:W-:Y:S01]  /*27f0*/  IMAD.WIDE.U32 R16, R69, UR6, R12 ;  /* 0x0000000645107c25 */ /* 0x000fe2000f8e000c */
[----:B------:R-:W-:Y:S01]  /*2800*/  ISETP.LT.OR P3, PT, R25, 0x1, !P0 ;  /* 0x000000011900780c */ /* 0x000fe20004761670 */
[----:B------:R-:W-:Y:S02]  /*2810*/  BSSY B1, `(.L_x_33) ;  /* 0x000000c000017945 */ /* 0x000fe40003800000 */
[----:B------:R-:W-:Y:S01]  /*2820*/  IMAD R69, R69, UR7, R30 ;  /* 0x0000000745457c24 */ /* 0x000fe2000f8e021e */
[----:B------:R-:W-:Y:S02]  /*2830*/  ULDC.64 UR6, c[0x0][0x5b0] ;  /* 0x00016c0000067ab9 */ /* 0x000fe40000000a00 */
[----:B------:R-:W-:-:S02]  /*2840*/  IMAD R27, R29, UR6, RZ ;  /* 0x000000061d1b7c24 */ /* 0x000fc4000f8e02ff */
[----:B------:R-:W-:Y:S02]  /*2850*/  IMAD.IADD R17, R17, 0x1, R69 ;  /* 0x0000000111117824 */ /* 0x000fe400078e0245 */
[C---:B------:R-:W-:Y:S02]  /*2860*/  IMAD R27, R33.reuse, UR7, R27 ;  /* 0x00000007211b7c24 */ /* 0x040fe4000f8e021b */
[----:B------:R-:W-:-:S03]  /*2870*/  IMAD.WIDE.U32 R12, R33, UR6, R16 ;  /* 0x00000006210c7c25 */ /* 0x000fc6000f8e0010 */
[----:B------:R-:W-:-:S04]  /*2880*/  IADD3 R12, P1, R12, UR10, RZ ;  /* 0x0000000a0c0c7c10 */ /* 0x000fc8000ff3e0ff */
[--C-:B------:R-:W-:Y:S02]  /*2890*/  IADD3.X R13, R13, UR11, R27.reuse, P1, !PT ;  /* 0x0000000b0d0d7c10 */ /* 0x100fe40008ffe41b */
[----:B------:R-:W-:Y:S01]  /*28a0*/  PRMT R27, RZ, 0x7610, R27 ;  /* 0x00007610ff1b7816 */ /* 0x000fe2000000001b */
[----:B------:R-:W-:Y:S06]  /*28b0*/  @P3 BRA `(.L_x_34) ;  /* 0x0000000000043947 */ /* 0x000fec0003800000 */
[----:B------:R0:W5:Y:S02]  /*28c0*/  LDG.E.U8 R27, desc[UR16][R12.64] ;  /* 0x000000100c1b7981 */ /* 0x000164000c1e1100 */
.L_x_34:
[----:B------:R-:W-:Y:S05]  /*28d0*/  BSYNC B1 ;  /* 0x0000000000017941 */ /* 0x000fea0003800000 */
.L_x_33:
[----:B-----5:R-:W-:Y:S01]  /*28e0*/  LOP3.LUT R27, R27, 0xff, RZ, 0xc0, !PT ;  /* 0x000000ff1b1b7812 */ /* 0x020fe200078ec0ff */
[----:B------:R-:W-:Y:S01]  /*28f0*/  BSSY B1, `(.L_x_35) ;  /* 0x000000c000017945 */ /* 0x000fe20003800000 */
[----:B------:R-:W-:Y:S02]  /*2900*/  ISETP.GE.AND P1, PT, R26, 0x2, PT ;  /* 0x000000021a00780c */ /* 0x000fe40003f26270 */
[----:B------:R-:W-:Y:S02]  /*2910*/  F2FP.F16.E5M2.UNPACK_B R27, R27 ;  /* 0x0000001bff1b723e */ /* 0x000fe400020004ff */
[----:B------:R-:W-:-:S03]  /*2920*/  ISETP.LT.OR P2, PT, R25, 0x1, !P1 ;  /* 0x000000011900780c */ /* 0x000fc60004f41670 */
[----:B------:R-:W-:-:S05]  /*2930*/  HADD2.F32 R27, -RZ, R27.H0_H0 ;  /* 0x2000001bff1b7230 */ /* 0x000fca0000004100 */
[----:B------:R-:W-:Y:S01]  /*2940*/  FMUL R30, R27, R10 ;  /* 0x0000000a1b1e7220 */ /* 0x000fe20000400000 */
[----:B------:R-:W-:-:S03]  /*2950*/  PRMT R27, RZ, 0x7610, R27 ;  /* 0x00007610ff1b7816 */ /* 0x000fc6000000001b */
[----:B--2---:R-:W-:-:S05]  /*2960*/  FFMA R30, R79, R3, R30 ;  /* 0x000000034f1e7223 */ /* 0x004fca000000001e */
[----:B------:R-:W-:-:S05]  /*2970*/  F2FP.SATFINITE.E5M2.F32.PACK_AB_MERGE_C R31, RZ, R30, RZ ;  /* 0x0000001eff1f723e */ /* 0x000fca00048060ff */
[----:B------:R1:W-:Y:S01]  /*2980*/  @!P3 STG.E.U8 desc[UR16][R8.64], R31 ;  /* 0x0000001f0800b986 */ /* 0x0003e2000c101110 */
[----:B------:R-:W-:Y:S05]  /*2990*/  @P2 BRA `(.L_x_36) ;  /* 0x0000000000042947 */ /* 0x000fea0003800000 */
[----:B------:R2:W5:Y:S02]  /*29a0*/  LDG.E.U8 R27, desc[UR16][R12.64+0x1] ;  /* 0x000001100c1b7981 */ /* 0x000564000c1e1100 */
.L_x_36:
[----:B------:R-:W-:Y:S05]  /*29b0*/  BSYNC B1 ;  /* 0x0000000000017941 */ /* 0x000fea0003800000 */
.L_x_35:
[----:B-----5:R-:W-:Y:S01]  /*29c0*/  LOP3.LUT R27, R27, 0xff, RZ, 0xc0, !PT ;  /* 0x000000ff1b1b7812 */ /* 0x020fe200078ec0ff */
[----:B------:R-:W-:Y:S01]  /*29d0*/  BSSY B1, `(.L_x_37) ;  /* 0x0000012000017945 */ /* 0x000fe20003800000 */
[----:B-1----:R-:W-:Y:S02]  /*29e0*/  IADD3 R31, P3, R33, 0x8, RZ ;  /* 0x00000008211f7810 */ /* 0x002fe40007f7e0ff */
[----:B------:R-:W-:Y:S02]  /*29f0*/  F2FP.F16.E5M2.UNPACK_B R27, R27 ;  /* 0x0000001bff1b723e */ /* 0x000fe400020004ff */
[----:B------:R-:W-:Y:S01]  /*2a00*/  ISETP.LT.OR P0, PT, R25, 0x9, !P0 ;  /* 0x000000091900780c */ /* 0x000fe20004701670 */
[----:B------:R-:W-:Y:S02]  /*2a10*/  IMAD.X R28, RZ, RZ, R29, P3 ;  /* 0x000000ffff1c7224 */ /* 0x000fe400018e061d */
[----:B------:R-:W-:Y:S02]  /*2a20*/  HADD2.F32 R27, -RZ, R27.H0_H0 ;  /* 0x2000001bff1b7230 */ /* 0x000fe40000004100 */
[----:B------:R-:W-:-:S02]  /*2a30*/  IMAD R28, R28, UR6, RZ ;  /* 0x000000061c1c7c24 */ /* 0x000fc4000f8e02ff */
[----:B------:R-:W-:-:S04]  /*2a40*/  IMAD.WIDE.U32 R16, R31, UR6, R16 ;  /* 0x000000061f107c25 */ /* 0x000fc8000f8e0010 */
[----:B------:R-:W-:Y:S01]  /*2a50*/  FMUL R27, R27, R10 ;  /* 0x0000000a1b1b7220 */ /* 0x000fe20000400000 */
[----:B------:R-:W-:-:S03]  /*2a60*/  IMAD R31, R31, UR7, R28 ;  /* 0x000000071f1f7c24 */ /* 0x000fc6000f8e021c */
[----:B------:R-:W-:Y:S01]  /*2a70*/  FFMA R27, R78, R3, R27 ;  /* 0x000000034e1b7223 */ /* 0x000fe2000000001b */
[----:B------:R-:W-:-:S04]  /*2a80*/  IADD3 R16, P3, R16, UR10, RZ ;  /* 0x0000000a10107c10 */ /* 0x000fc8000ff7e0ff */
[----:B------:R-:W-:Y:S02]  /*2a90*/  F2FP.SATFINITE.E5M2.F32.PACK_AB_MERGE_C R29, RZ, R27, RZ ;  /* 0x0000001bff1d723e */ /* 0x000fe400048060ff */
[----:B------:R-:W-:Y:S02]  /*2aa0*/  IADD3.X R17, R17, UR11, R31, P3, !PT ;  /* 0x0000000b11117c10 */ /* 0x000fe40009ffe41f */
[----:B------:R-:W-:Y:S01]  /*2ab0*/  PRMT R27, RZ, 0x7610, R27 ;  /* 0x00007610ff1b7816 */ /* 0x000fe2000000001b */
[----:B------:R1:W-:Y:S01]  /*2ac0*/  @!P2 STG.E.U8 desc[UR16][R8.64+0x1], R29 ;  /* 0x0000011d0800a986 */ /* 0x0003e2000c101110 */
[----:B------:R-:W-:Y:S05]  /*2ad0*/  @P0 BRA `(.L_x_38) ;  /* 0x0000000000040947 */ /* 0x000fea0003800000 */
[----:B------:R3:W5:Y:S02]  /*2ae0*/  LDG.E.U8 R27, desc[UR16][R16.64] ;  /* 0x00000010101b7981 */ /* 0x000764000c1e1100 */
.L_x_38:
[----:B------:R-:W-:Y:S05]  /*2af0*/  BSYNC B1 ;  /* 0x0000000000017941 */ /* 0x000fea0003800000 */
.L_x_37:
[----:B-----5:R-:W-:Y:S01]  /*2b00*/  LOP3.LUT R27, R27, 0xff, RZ, 0xc0, !PT ;  /* 0x000000ff1b1b7812 */ /* 0x020fe200078ec0ff */
[----:B------:R-:W-:Y:S01]  /*2b10*/  BSSY B1, `(.L_x_39) ;  /* 0x000000b000017945 */ /* 0x000fe20003800000 */
[----:B------:R-:W-:Y:S02]  /*2b20*/  ISETP.LT.OR P1, PT, R25, 0x9, !P1 ;  /* 0x000000091900780c */ /* 0x000fe40004f21670 */
[----:B------:R-:W-:-:S05]  /*2b30*/  F2FP.F16.E5M2.UNPACK_B R27, R27 ;  /* 0x0000001bff1b723e */ /* 0x000fca00020004ff */
[----:B------:R-:W-:-:S05]  /*2b40*/  HADD2.F32 R27, -RZ, R27.H0_H0 ;  /* 0x2000001bff1b7230 */ /* 0x000fca0000004100 */
[----:B------:R-:W-:Y:S01]  /*2b50*/  FMUL R28, R27, R10 ;  /* 0x0000000a1b1c7220 */ /* 0x000fe20000400000 */
[----:B------:R-:W-:-:S03]  /*2b60*/  PRMT R27, RZ, 0x7610, R27 ;  /* 0x00007610ff1b7816 */ /* 0x000fc6000000001b */
[----:B------:R-:W-:-:S05]  /*2b70*/  FFMA R28, R77, R3, R28 ;  /* 0x000000034d1c7223 */ /* 0x000fca000000001c */
[----:B-1----:R-:W-:-:S05]  /*2b80*/  F2FP.SATFINITE.E5M2.F32.PACK_AB_MERGE_C R29, RZ, R28, RZ ;  /* 0x0000001cff1d723e */ /* 0x002fca00048060ff */
[----:B------:R1:W-:Y:S01]  /*2b90*/  @!P0 STG.E.U8 desc[UR16][R6.64], R29 ;  /* 0x0000001d06008986 */ /* 0x0003e2000c101110 */
[----:B------:R-:W-:Y:S05]  /*2ba0*/  @P1 BRA `(.L_x_40) ;  /* 0x0000000000041947 */ /* 0x000fea0003800000 */
[----:B------:R4:W5:Y:S02]  /*2bb0*/  LDG.E.U8 R27, desc[UR16][R16.64+0x1] ;  /* 0x00000110101b7981 */ /* 0x000964000c1e1100 */
.L_x_40:
[----:B------:R-:W-:Y:S05]  /*2bc0*/  BSYNC B1 ;  /* 0x0000000000017941 */ /* 0x000fea0003800000 */
.L_x_39:
[----:B-----5:R-:W-:Y:S01]  /*2bd0*/  LOP3.LUT R27, R27, 0xff, RZ, 0xc0, !PT ;  /* 0x000000ff1b1b7812 */ /* 0x020fe200078ec0ff */
[----:B------:R-:W-:Y:S01]  /*2be0*/  BSSY B1, `(.L_x_41) ;  /* 0x000000c000017945 */ /* 0x000fe20003800000 */
[----:B------:R-:W-:Y:S02]  /*2bf0*/  ISETP.GE.AND P0, PT, R26, 0x9, PT ;  /* 0x000000091a00780c */ /* 0x000fe40003f06270 */
[----:B------:R-:W-:Y:S02]  /*2c00*/  F2FP.F16.E5M2.UNPACK_B R27, R27 ;  /* 0x0000001bff1b723e */ /* 0x000fe400020004ff */
[----:B------:R-:W-:-:S03]  /*2c10*/  ISETP.LT.OR P2, PT, R25, 0x1, !P0 ;  /* 0x000000011900780c */ /* 0x000fc60004741670 */
[----:B------:R-:W-:-:S05]  /*2c20*/  HADD2.F32 R27, -RZ, R27.H0_H0 ;  /* 0x2000001bff1b7230 */ /* 0x000fca0000004100 */
[----:B------:R-:W-:-:S04]  /*2c30*/  FMUL R27, R27, R10 ;  /* 0x0000000a1b1b7220 */ /* 0x000fc80000400000 */
[----:B------:R-:W-:-:S05]  /*2c40*/  FFMA R27, R76, R3, R27 ;  /* 0x000000034c1b7223 */ /* 0x000fca000000001b */
[----:B-1----:R-:W-:Y:S02]  /*2c50*/  F2FP.SATFINITE.E5M2.F32.PACK_AB_MERGE_C R29, RZ, R27, RZ ;  /* 0x0000001bff1d723e */ /* 0x002fe400048060ff */
[----:B------:R-:W-:-:S03]  /*2c60*/  PRMT R27, RZ, 0x7610, R27 ;  /* 0x00007610ff1b7816 */ /* 0x000fc6000000001b */
[----:B------:R1:W-:Y:S01]  /*2c70*/  @!P1 STG.E.U8 desc[UR16][R6.64+0x1], R29 ;  /* 0x0000011d06009986 */ /* 0x0003e2000c101110 */
[----:B------:R-:W-:Y:S05]  /*2c80*/  @P2 BRA `(.L_x_42) ;  /* 0x0000000000042947 */ /* 0x000fea0003800000 */
[----:B------:R0:W5:Y:S02]  /*2c90*/  LDG.E.U8 R27, desc[UR16][R12.64+0x8] ;  /* 0x000008100c1b7981 */ /* 0x000164000c1e1100 */
.L_x_42:
[----:B------:R-:W-:Y:S05]  /*2ca0*/  BSYNC B1 ;  /* 0x0000000000017941 */ /* 0x000fea0003800000 */
.L_x_41:
        /* <DEDUP_REMOVED lines=13> */
.L_x_44:
[----:B------:R-:W-:Y:S05]  /*2d80*/  BSYNC B1 ;  /* 0x0000000000017941 */ /* 0x000fea0003800000 */
.L_x_43:
[----:B-----5:R-:W-:Y:S01]  /*2d90*/  LOP3.LUT R27, R27, 0xff, RZ, 0xc0, !PT ;  /* 0x000000ff1b1b7812 */ /* 0x020fe200078ec0ff */
[----:B------:R-:W-:Y:S01]  /*2da0*/  BSSY B1, `(.L_x_45) ;  /* 0x000000b000017945 */ /* 0x000fe20003800000 */
[----:B------:R-:W-:Y:S02]  /*2db0*/  ISETP.LT.OR P0, PT, R25, 0x9, !P0 ;  /* 0x000000091900780c */ /* 0x000fe40004701670 */
[----:B------:R-:W-:-:S05]  /*2dc0*/  F2FP.F16.E5M2.UNPACK_B R27, R27 ;  /* 0x0000001bff1b723e */ /* 0x000fca00020004ff */
        /* <DEDUP_REMOVED lines=8> */
.L_x_46:
[----:B------:R-:W-:Y:S05]  /*2e50*/  BSYNC B1 ;  /* 0x0000000000017941 */ /* 0x000fea0003800000 */
.L_x_45:
        /* <DEDUP_REMOVED lines=12> */
.L_x_48:
[----:B------:R-:W-:Y:S05]  /*2f20*/  BSYNC B1 ;  /* 0x0000000000017941 */ /* 0x000fea0003800000 */
.L_x_47:
        /* <DEDUP_REMOVED lines=13> */
.L_x_50:
[----:B------:R-:W-:Y:S05]  /*3000*/  BSYNC B1 ;  /* 0x0000000000017941 */ /* 0x000fea0003800000 */
.L_x_49:
        /* <DEDUP_REMOVED lines=13> */
.L_x_52:
[----:B------:R-:W-:Y:S05]  /*30e0*/  BSYNC B1 ;  /* 0x0000000000017941 */ /* 0x000fea0003800000 */
.L_x_51:
        /* <DEDUP_REMOVED lines=12> */
.L_x_54:
[----:B------:R-:W-:Y:S05]  /*31b0*/  BSYNC B1 ;  /* 0x0000000000017941 */ /* 0x000fea0003800000 */
.L_x_53:
        /* <DEDUP_REMOVED lines=12> */
.L_x_56:
[----:B------:R-:W-:Y:S05]  /*3280*/  BSYNC B1 ;  /* 0x0000000000017941 */ /* 0x000fea0003800000 */
.L_x_55:
        /* <DEDUP_REMOVED lines=13> */
.L_x_58:
[----:B------:R-:W-:Y:S05]  /*3360*/  BSYNC B1 ;  /* 0x0000000000017941 */ /* 0x000fea0003800000 */
.L_x_57:
        /* <DEDUP_REMOVED lines=13> */
.L_x_60:
[----:B------:R-:W-:Y:S05]  /*3440*/  BSYNC B1 ;  /* 0x0000000000017941 */ /* 0x000fea0003800000 */
.L_x_59:
        /* <DEDUP_REMOVED lines=12> */
.L_x_62:
[----:B------:R-:W-:Y:S05]  /*3510*/  BSYNC B1 ;  /* 0x0000000000017941 */ /* 0x000fea0003800000 */
.L_x_61:
        /* <DEDUP_REMOVED lines=12> */
.L_x_64:
[----:B------:R-:W-:Y:S05]  /*35e0*/  BSYNC B1 ;  /* 0x0000000000017941 */ /* 0x000fea0003800000 */
.L_x_63:
        /* <DEDUP_REMOVED lines=13> */
.L_x_66:
[----:B------:R-:W-:Y:S05]  /*36c0*/  BSYNC B1 ;  /* 0x0000000000017941 */ /* 0x000fea0003800000 */
.L_x_65:
        /* <DEDUP_REMOVED lines=13> */
.L_x_68:
[----:B------:R-:W-:Y:S05]  /*37a0*/  BSYNC B1 ;  /* 0x0000000000017941 */ /* 0x000fea0003800000 */
.L_x_67:
        /* <DEDUP_REMOVED lines=12> */
.L_x_70:
[----:B------:R-:W-:Y:S05]  /*3870*/  BSYNC B1 ;  /* 0x0000000000017941 */ /* 0x000fea0003800000 */
.L_x_69:
        /* <DEDUP_REMOVED lines=12> */
.L_x_72:
[----:B------:R-:W-:Y:S05]  /*3940*/  BSYNC B1 ;  /* 0x0000000000017941 */ /* 0x000fea0003800000 */
.L_x_71:
        /* <DEDUP_REMOVED lines=13> */
.L_x_74:
[----:B------:R-:W-:Y:S05]  /*3a20*/  BSYNC B1 ;  /* 0x0000000000017941 */ /* 0x000fea0003800000 */
.L_x_73:
        /* <DEDUP_REMOVED lines=13> */
.L_x_76:
[----:B------:R-:W-:Y:S05]  /*3b00*/  BSYNC B1 ;  /* 0x0000000000017941 */ /* 0x000fea0003800000 */
.L_x_75:
        /* <DEDUP_REMOVED lines=12> */
.L_x_78:
[----:B------:R-:W-:Y:S05]  /*3bd0*/  BSYNC B1 ;  /* 0x0000000000017941 */ /* 0x000fea0003800000 */
.L_x_77:
[----:B-----5:R-:W-:Y:S01]  /*3be0*/  LOP3.LUT R27, R27, 0xff, RZ, 0xc0, !PT ;  /* 0x000000ff1b1b7812 */ /* 0x020fe200078ec0ff */
[----:B------:R-:W-:Y:S01]  /*3bf0*/  BSSY B1, `(.L_x_79) ;  /* 0x000000b000017945 */ /* 0x000fe20003800000 */
[----:B------:R-:W-:Y:S02]  /*3c00*/  ISETP.LT.OR P1, PT, R25, 0x9, !P1 ;  /* 0x000000091900780c */ /* 0x000fe40004f21670 */
[----:B------:R-:W-:-:S05]  /*3c10*/  F2FP.F16.E5M2.UNPACK_B R27, R27 ;  /* 0x0000001bff1b723e */ /* 0x000fca00020004ff */
[----:B------:R-:W-:-:S05]  /*3c20*/  HADD2.F32 R27, -RZ, R27.H0_H0 ;  /* 0x2000001bff1b7230 */ /* 0x000fca0000004100 */
[----:B------:R-:W-:-:S04]  /*3c30*/  FMUL R28, R27, R10 ;  /* 0x0000000a1b1c7220 */ /* 0x000fc80000400000 */
[----:B------:R-:W-:Y:S01]  /*3c40*/  FFMA R28, R23, R3, R28 ;  /* 0x00000003171c7223 */ /* 0x000fe2000000001c */
[----:B------:R-:W-:-:S04]  /*3c50*/  PRMT R23, RZ, 0x7610, R23 ;  /* 0x00007610ff177816 */ /* 0x000fc80000000017 */
[----:B------:R-:W-:-:S05]  /*3c60*/  F2FP.SATFINITE.E5M2.F32.PACK_AB_MERGE_C R27, RZ, R28, RZ ;  /* 0x0000001cff1b723e */ /* 0x000fca00048060ff */
[----:B------:R0:W-:Y:S01]  /*3c70*/  @!P0 STG.E.U8 desc[UR16][R6.64+0x28], R27 ;  /* 0x0000281b06008986 */ /* 0x0001e2000c101110 */
[----:B------:R-:W-:Y:S05]  /*3c80*/  @P1 BRA `(.L_x_80) ;  /* 0x0000000000041947 */ /* 0x000fea0003800000 */
[----:B------:R0:W5:Y:S02]  /*3c90*/  LDG.E.U8 R23, desc[UR16][R16.64+0x29] ;  /* 0x0000291010177981 */ /* 0x000164000c1e1100 */
.L_x_80:
[----:B------:R-:W-:Y:S05]  /*3ca0*/  BSYNC B1 ;  /* 0x0000000000017941 */ /* 0x000fea0003800000 */
.L_x_79:
        /* <DEDUP_REMOVED lines=8> */
[----:B0-----:R-:W-:Y:S02]  /*3d30*/  F2FP.SATFINITE.E5M2.F32.PACK_AB_MERGE_C R27, RZ, R23, RZ ;  /* 0x00000017ff1b723e */ /* 0x001fe400048060ff */
[----:B------:R-:W-:-:S03]  /*3d40*/  PRMT R23, RZ, 0x7610, R23 ;  /* 0x00007610ff177816 */ /* 0x000fc60000000017 */
[----:B------:R0:W-:Y:S01]  /*3d50*/  @!P1 STG.E.U8 desc[UR16][R6.64+0x29], R27 ;  /* 0x0000291b06009986 */ /* 0x0001e2000c101110 */
[----:B------:R-:W-:Y:S05]  /*3d60*/  @P2 BRA `(.L_x_82) ;  /* 0x0000000000042947 */ /* 0x000fea0003800000 */
[----:B------:R0:W5:Y:S02]  /*3d70*/  LDG.E.U8 R23, desc[UR16][R12.64+0x30] ;  /* 0x000030100c177981 */ /* 0x000164000c1e1100 */
.L_x_82:
[----:B------:R-:W-:Y:S05]  /*3d80*/  BSYNC B1 ;  /* 0x0000000000017941 */ /* 0x000fea0003800000 */
.L_x_81:
[----:B-----5:R-:W-:Y:S01]  /*3d90*/  LOP3.LUT R23, R23, 0xff, RZ, 0xc0, !PT ;  /* 0x000000ff17177812 */ /* 0x020fe200078ec0ff */
[----:B------:R-:W-:Y:S01]  /*3da0*/  BSSY B1, `(.L_x_83) ;  /* 0x000000c000017945 */ /* 0x000fe20003800000 */
[----:B------:R-:W-:Y:S02]  /*3db0*/  ISETP.GE.AND P1, PT, R26, 0x32, PT ;  /* 0x000000321a00780c */ /* 0x000fe40003f26270 */
[----:B------:R-:W-:Y:S02]  /*3dc0*/  F2FP.F16.E5M2.UNPACK_B R23, R23 ;  /* 0x00000017ff17723e */ /* 0x000fe400020004ff */
[----:B------:R-:W-:-:S03]  /*3dd0*/  ISETP.LT.OR P3, PT, R25, 0x1, !P1 ;  /* 0x000000011900780c */ /* 0x000fc60004f61670 */
        /* <DEDUP_REMOVED lines=8> */
.L_x_84:
[----:B------:R-:W-:Y:S05]  /*3e60*/  BSYNC B1 ;  /* 0x0000000000017941 */ /* 0x000fea0003800000 */
.L_x_83:
[----:B-----5:R-:W-:Y:S01]  /*3e70*/  LOP3.LUT R21, R21, 0xff, RZ, 0xc0, !PT ;  /* 0x000000ff15157812 */ /* 0x020fe200078ec0ff */
[----:B------:R-:W-:Y:S01]  /*3e80*/  BSSY B1, `(.L_x_85) ;  /* 0x000000b000017945 */ /* 0x000fe20003800000 */
[----:B------:R-:W-:Y:S02]  /*3e90*/  ISETP.LT.OR P0, PT, R25, 0x9, !P0 ;  /* 0x000000091900780c */ /* 0x000fe40004701670 */
[----:B------:R-:W-:-:S05]  /*3ea0*/  F2FP.F16.E5M2.UNPACK_B R21, R21 ;  /* 0x00000015ff15723e */ /* 0x000fca00020004ff */
        /* <DEDUP_REMOVED lines=8> */
.L_x_86:
[----:B------:R-:W-:Y:S05]  /*3f30*/  BSYNC B1 ;  /* 0x0000000000017941 */ /* 0x000fea0003800000 */
.L_x_85:
        /* <DEDUP_REMOVED lines=12> */
.L_x_88:
[----:B------:R-:W-:Y:S05]  /*4000*/  BSYNC B1 ;  /* 0x0000000000017941 */ /* 0x000fea0003800000 */
.L_x_87:
        /* <DEDUP_REMOVED lines=13> */
.L_x_90:
[----:B------:R-:W-:Y:S05]  /*40e0*/  BSYNC B1 ;  /* 0x0000000000017941 */ /* 0x000fea0003800000 */
.L_x_89:
        /* <DEDUP_REMOVED lines=13> */
.L_x_92:
[----:B------:R-:W-:Y:S05]  /*41c0*/  BSYNC B1 ;  /* 0x0000000000017941 */ /* 0x000fea0003800000 */
.L_x_91:
[----:B-----5:R-:W-:Y:S01]  /*41d0*/  LOP3.LUT R15, R15, 0xff, RZ, 0xc0, !PT ;  /* 0x000000ff0f0f7812 */ /* 0x020fe200078ec0ff */
[----:B------:R-:W-:Y:S01]  /*41e0*/  BSSY B1, `(.L_x_93) ;  /* 0x000000b000017945 */ /* 0x000fe20003800000 */
[----:B------:R-:W-:Y:S02]  /*41f0*/  ISETP.LT.OR P0, PT, R25, 0x9, !P0 ;  /* 0x000000091900780c */ /* 0x000fe40004701670 */
[----:B------:R-:W-:Y:S02]  /*4200*/  F2FP.F16.E5M2.UNPACK_B R15, R15 ;  /* 0x0000000fff0f723e */ /* 0x000fe400020004ff */
[----:B0-2---:R-:W-:-:S03]  /*4210*/  PRMT R12, RZ, 0x7610, R12 ;  /* 0x00007610ff0c7816 */ /* 0x005fc6000000000c */
[----:B------:R-:W-:-:S05]  /*4220*/  HADD2.F32 R15, -RZ, R15.H0_H0 ;  /* 0x2000000fff0f7230 */ /* 0x000fca0000004100 */
[----:B------:R-:W-:-:S04]  /*4230*/  FMUL R15, R15, R10 ;  /* 0x0000000a0f0f7220 */ /* 0x000fc80000400000 */
[----:B------:R-:W-:-:S05]  /*4240*/  FFMA R15, R18, R3, R15 ;  /* 0x00000003120f7223 */ /* 0x000fca000000000f */
[----:B------:R-:W-:-:S05]  /*4250*/  F2FP.SATFINITE.E5M2.F32.PACK_AB_MERGE_C R15, RZ, R15, RZ ;  /* 0x0000000fff0f723e */ /* 0x000fca00048060ff */
[----:B------:R0:W-:Y:S01]  /*4260*/  @!P3 STG.E.U8 desc[UR16][R8.64+0x39], R15 ;  /* 0x0000390f0800b986 */ /* 0x0001e2000c101110 */
[----:B------:R-:W-:Y:S05]  /*4270*/  @P0 BRA `(.L_x_94) ;  /* 0x0000000000040947 */ /* 0x000fea0003800000 */
[----:B------:R2:W5:Y:S02]  /*4280*/  LDG.E.U8 R12, desc[UR16][R16.64+0x38] ;  /* 0x00003810100c7981 */ /* 0x000564000c1e1100 */
.L_x_94:
[----:B------:R-:W-:Y:S05]  /*4290*/  BSYNC B1 ;  /* 0x0000000000017941 */ /* 0x000fea0003800000 */
.L_x_93:
[----:B-----5:R-:W-:Y:S01]  /*42a0*/  LOP3.LUT R12, R12, 0xff, RZ, 0xc0, !PT ;  /* 0x000000ff0c0c7812 */ /* 0x020fe200078ec0ff */
[----:B------:R-:W-:Y:S01]  /*42b0*/  BSSY B1, `(.L_x_95) ;  /* 0x000000b000017945 */ /* 0x000fe20003800000 */
[----:B------:R-:W-:Y:S02]  /*42c0*/  ISETP.LT.OR P1, PT, R25, 0x9, !P1 ;  /* 0x000000091900780c */ /* 0x000fe40004f21670 */
[----:B------:R-:W-:-:S05]  /*42d0*/  F2FP.F16.E5M2.UNPACK_B R12, R12 ;  /* 0x0000000cff0c723e */ /* 0x000fca00020004ff */
[----:B01----:R-:W-:-:S05]  /*42e0*/  HADD2.F32 R9, -RZ, R12.H0_H0 ;  /* 0x2000000cff097230 */ /* 0x003fca0000004100 */
[----:B------:R-:W-:-:S04]  /*42f0*/  FMUL R8, R9, R10 ;  /* 0x0000000a09087220 */ /* 0x000fc80000400000 */
[----:B------:R-:W-:-:S05]  /*4300*/  FFMA R8, R11, R3, R8 ;  /* 0x000000030b087223 */ /* 0x000fca0000000008 */
[----:B------:R-:W-:Y:S02]  /*4310*/  F2FP.SATFINITE.E5M2.F32.PACK_AB_MERGE_C R9, RZ, R8, RZ ;  /* 0x00000008ff09723e */ /* 0x000fe400048060ff */
[----:B------:R-:W-:-:S03]  /*4320*/  PRMT R8, RZ, 0x7610, R8 ;  /* 0x00007610ff087816 */ /* 0x000fc60000000008 */
[----:B------:R0:W-:Y:S01]  /*4330*/  @!P0 STG.E.U8 desc[UR16][R6.64+0x38], R9 ;  /* 0x0000380906008986 */ /* 0x0001e2000c101110 */
[----:B------:R-:W-:Y:S05]  /*4340*/  @P1 BRA `(.L_x_96) ;  /* 0x0000000000041947 */ /* 0x000fea0003800000 */
[----:B------:R1:W5:Y:S02]  /*4350*/  LDG.E.U8 R8, desc[UR16][R16.64+0x39] ;  /* 0x0000391010087981 */ /* 0x000364000c1e1100 */
.L_x_96:
[----:B------:R-:W-:Y:S05]  /*4360*/  BSYNC B1 ;  /* 0x0000000000017941 */ /* 0x000fea0003800000 */
.L_x_95:
[----:B------:R-:W-:Y:S05]  /*4370*/  @P1 BRA `(.L_x_97) ;  /* 0x0000000800601947 */ /* 0x000fea0003800000 */
[----:B-----5:R-:W-:-:S04]  /*4380*/  LOP3.LUT R8, R8, 0xff, RZ, 0xc0, !PT ;  /* 0x000000ff08087812 */ /* 0x020fc800078ec0ff */
[----:B------:R-:W-:-:S05]  /*4390*/  F2FP.F16.E5M2.UNPACK_B R8, R8 ;  /* 0x00000008ff08723e */ /* 0x000fca00020004ff */
[----:B0-----:R-:W-:-:S05]  /*43a0*/  HADD2.F32 R9, -RZ, R8.H0_H0 ;  /* 0x20000008ff097230 */ /* 0x001fca0000004100 */
[----:B------:R-:W-:-:S04]  /*43b0*/  FMUL R9, R9, R10 ;  /* 0x0000000a09097220 */ /* 0x000fc80000400000 */
[----:B------:R-:W-:-:S05]  /*43c0*/  FFMA R9, R14, R3, R9 ;  /* 0x000000030e097223 */ /* 0x000fca0000000009 */
[----:B------:R-:W-:-:S05]  /*43d0*/  F2FP.SATFINITE.E5M2.F32.PACK_AB_MERGE_C R9, RZ, R9, RZ ;  /* 0x00000009ff09723e */ /* 0x000fca00048060ff */
[----:B------:R0:W-:Y:S01]  /*43e0*/  STG.E.U8 desc[UR16][R6.64+0x39], R9 ;  /* 0x0000390906007986 */ /* 0x0001e2000c101110 */
[----:B------:R-:W-:Y:S05]  /*43f0*/  BRA `(.L_x_97) ;  /* 0x0000000800407947 */ /* 0x000fea0003800000 */
.L_x_32:
[C---:B------:R-:W-:Y:S01]  /*4400*/  ISETP.GE.AND P3, PT, R26.reuse, 0x1, PT ;  /* 0x000000011a00780c */ /* 0x040fe20003f66270 */
[-C--:B--2---:R-:W-:Y:S01]  /*4410*/  FMUL R79, R79, R3.reuse ;  /* 0x000000034f4f7220 */ /* 0x084fe20000400000 */
[----:B------:R-:W-:Y:S01]  /*4420*/  ISETP.GE.AND P0, PT, R26, 0x2, PT ;  /* 0x000000021a00780c */ /* 0x000fe20003f06270 */
[-C--:B------:R-:W-:Y:S01]  /*4430*/  FMUL R78, R78, R3.reuse ;  /* 0x000000034e4e7220 */ /* 0x080fe20000400000 */
[----:B------:R-:W-:Y:S01]  /*4440*/  ISETP.LT.OR P1, PT, R25, 0x1, !P3 ;  /* 0x000000011900780c */ /* 0x000fe20005f21670 */
[-C--:B------:R-:W-:Y:S01]  /*4450*/  FMUL R77, R77, R3.reuse ;  /* 0x000000034d4d7220 */ /* 0x080fe20000400000 */
[C---:B------:R-:W-:Y:S01]  /*4460*/  ISETP.LT.OR P2, PT, R25.reuse, 0x1, !P0 ;  /* 0x000000011900780c */ /* 0x040fe20004741670 */
[-C--:B------:R-:W-:Y:S01]  /*4470*/  FMUL R76, R76, R3.reuse ;  /* 0x000000034c4c7220 */ /* 0x080fe20000400000 */
[----:B------:R-:W-:Y:S01]  /*4480*/  ISETP.LT.OR P3, PT, R25, 0x9, !P3 ;  /* 0x000000091900780c */ /* 0x000fe20005f61670 */
[----:B------:R-:W-:Y:S01]  /*4490*/  FMUL R75, R75, R3 ;  /* 0x000000034b4b7220 */ /* 0x000fe20000400000 */
[----:B------:R-:W-:Y:S01]  /*44a0*/  F2FP.SATFINITE.E5M2.F32.PACK_AB_MERGE_C R79, RZ, R79, RZ ;  /* 0x0000004fff4f723e */ /* 0x000fe200048060ff */
[-C--:B------:R-:W-:Y:S01]  /*44b0*/  FMUL R74, R74, R3.reuse ;  /* 0x000000034a4a7220 */ /* 0x080fe20000400000 */
[----:B------:R-:W-:Y:S01]  /*44c0*/  F2FP.SATFINITE.E5M2.F32.PACK_AB_MERGE_C R13, RZ, R78, RZ ;  /* 0x0000004eff0d723e */ /* 0x000fe200048060ff */
[----:B------:R-:W-:Y:S01]  /*44d0*/  FMUL R73, R73, R3 ;  /* 0x0000000349497220 */ /* 0x000fe20000400000 */
[----:B------:R-:W-:Y:S01]  /*44e0*/  F2FP.SATFINITE.E5M2.F32.PACK_AB_MERGE_C R77, RZ, R77, RZ ;  /* 0x0000004dff4d723e */ /* 0x000fe200048060ff */
[-C--:B------:R-:W-:Y:S01]  /*44f0*/  FMUL R72, R72, R3.reuse ;  /* 0x0000000348487220 */ /* 0x080fe20000400000 */
[----:B------:R-:W-:Y:S01]  /*4500*/  ISETP.LT.OR P0, PT, R25, 0x9, !P0 ;  /* 0x000000091900780c */ /* 0x000fe20004701670 */
[----:B------:R-:W-:Y:S01]  /*4510*/  @!P1 STG.E.U8 desc[UR16][R8.64], R79 ;  /* 0x0000004f08009986 */ /* 0x000fe2000c101110 */
[C---:B------:R-:W-:Y:S01]  /*4520*/  ISETP.GE.AND P1, PT, R26.reuse, 0x9, PT ;  /* 0x000000091a00780c */ /* 0x040fe20003f26270 */
[----:B------:R-:W-:Y:S01]  /*4530*/  FMUL R71, R71, R3 ;  /* 0x0000000347477220 */ /* 0x000fe20000400000 */
[----:B------:R-:W-:Y:S01]  /*4540*/  F2FP.SATFINITE.E5M2.F32.PACK_AB_MERGE_C R75, RZ, R75, RZ ;  /* 0x0000004bff4b723e */ /* 0x000fe200048060ff */
[----:B------:R0:W-:Y:S01]  /*4550*/  @!P2 STG.E.U8 desc[UR16][R8.64+0x1], R13 ;  /* 0x0000010d0800a986 */ /* 0x0001e2000c101110 */
[----:B------:R-:W-:Y:S01]  /*4560*/  ISETP.GE.AND P2, PT, R26, 0xa, PT ;  /* 0x0000000a1a00780c */ /* 0x000fe20003f46270 */
[-C--:B------:R-:W-:Y:S01]  /*4570*/  FMUL R70, R70, R3.reuse ;  /* 0x0000000346467220 */ /* 0x080fe20000400000 */
[----:B------:R-:W-:Y:S01]  /*4580*/  F2FP.SATFINITE.E5M2.F32.PACK_AB_MERGE_C R17, RZ, R74, RZ ;  /* 0x0000004aff11723e */ /* 0x000fe200048060ff */
[----:B------:R-:W-:Y:S01]  /*4590*/  @!P3 STG.E.U8 desc[UR16][R6.64], R77 ;  /* 0x0000004d0600b986 */ /* 0x000fe2000c101110 */
[C---:B------:R-:W-:Y:S01]  /*45a0*/  ISETP.LT.OR P3, PT, R25.reuse, 0x1, !P1 ;  /* 0x000000011900780c */ /* 0x040fe20004f61670 */
[-C--:B------:R-:W-:Y:S01]  /*45b0*/  FMUL R68, R68, R3.reuse ;  /* 0x0000000344447220 */ /* 0x080fe20000400000 */
[----:B------:R-:W-:Y:S01]  /*45c0*/  ISETP.LT.OR P5, PT, R25, 0x1, !P2 ;  /* 0x000000011900780c */ /* 0x000fe200057a1670 */
[-C--:B------:R-:W-:Y:S01]  /*45d0*/  FMUL R67, R67, R3.reuse ;  /* 0x0000000343437220 */ /* 0x080fe20000400000 */
[----:B------:R-:W-:Y:S01]  /*45e0*/  ISETP.LT.OR P1, PT, R25, 0x9, !P1 ;  /* 0x000000091900780c */ /* 0x000fe20004f21670 */
[----:B------:R-:W-:Y:S01]  /*45f0*/  FMUL R65, R65, R3 ;  /* 0x0000000341417220 */ /* 0x000fe20000400000 */
[----:B------:R-:W-:Y:S01]  /*4600*/  F2FP.SATFINITE.E5M2.F32.PACK_AB_MERGE_C R73, RZ, R73, RZ ;  /* 0x00000049ff49723e */ /* 0x000fe200048060ff */
[-C--:B------:R-:W-:Y:S01]  /*4610*/  FMUL R66, R66, R3.reuse ;  /* 0x0000000342427220 */ /* 0x080fe20000400000 */
[----:B0-----:R-:W-:Y:S01]  /*4620*/  F2FP.SATFINITE.E5M2.F32.PACK_AB_MERGE_C R13, RZ, R76, RZ ;  /* 0x0000004cff0d723e */ /* 0x001fe200048060ff */
[-C--:B------:R-:W-:Y:S01]  /*4630*/  FMUL R64, R64, R3.reuse ;  /* 0x0000000340407220 */ /* 0x080fe20000400000 */
[----:B------:R-:W-:Y:S01]  /*4640*/  ISETP.LT.OR P2, PT, R25, 0x9, !P2 ;  /* 0x000000091900780c */ /* 0x000fe20005741670 */
[-C--:B------:R-:W-:Y:S01]  /*4650*/  FMUL R63, R63, R3.reuse ;  /* 0x000000033f3f7220 */ /* 0x080fe20000400000 */
[----:B------:R-:W-:Y:S01]  /*4660*/  F2FP.SATFINITE.E5M2.F32.PACK_AB_MERGE_C R27, RZ, R72, RZ ;  /* 0x00000048ff1b723e */ /* 0x000fe200048060ff */
[----:B------:R0:W-:Y:S01]  /*4670*/  @!P0 STG.E.U8 desc[UR16][R6.64+0x1], R13 ;  /* 0x0000010d06008986 */ /* 0x0001e2000c101110 */
[C---:B------:R-:W-:Y:S01]  /*4680*/  ISETP.GE.AND P0, PT, R26.reuse, 0x11, PT ;  /* 0x000000111a00780c */ /* 0x040fe20003f06270 */
[----:B------:R-:W-:Y:S01]  /*4690*/  FMUL R61, R61, R3 ;  /* 0x000000033d3d7220 */ /* 0x000fe20000400000 */
[----:B------:R-:W-:Y:S01]  /*46a0*/  F2FP.SATFINITE.E5M2.F32.PACK_AB_MERGE_C R71, RZ, R71, RZ ;  /* 0x00000047ff47723e */ /* 0x000fe200048060ff */
[----:B------:R-:W-:Y:S01]  /*46b0*/  @!P3 STG.E.U8 desc[UR16][R8.64+0x8], R75 ;  /* 0x0000084b0800b986 */ /* 0x000fe2000c101110 */
[----:B------:R-:W-:Y:S01]  /*46c0*/  ISETP.GE.AND P3, PT, R26, 0x12, PT ;  /* 0x000000121a00780c */ /* 0x000fe20003f66270 */
[----:B------:R-:W-:Y:S01]  /*46d0*/  FMUL R62, R62, R3 ;  /* 0x000000033e3e7220 */ /* 0x000fe20000400000 */
[----:B------:R-:W-:Y:S01]  /*46e0*/  F2FP.SATFINITE.E5M2.F32.PACK_AB_MERGE_C R67, RZ, R67, RZ ;  /* 0x00000043ff43723e */ /* 0x000fe200048060ff */
[----:B------:R1:W-:Y:S01]  /*46f0*/  @!P5 STG.E.U8 desc[UR16][R8.64+0x9], R17 ;  /* 0x000009110800d986 */ /* 0x0003e2000c101110 */
[----:B------:R-:W-:Y:S01]  /*4700*/  ISETP.LT.OR P5, PT, R25, 0x1, !P3 ;  /* 0x000000011900780c */ /* 0x000fe20005fa1670 */
[-C--:B------:R-:W-:Y:S01]  /*4710*/  FMUL R59, R59, R3.reuse ;  /* 0x000000033b3b7220 */ /* 0x080fe20000400000 */
[C---:B------:R-:W-:Y:S01]  /*4720*/  ISETP.LT.OR P3, PT, R25.reuse, 0x9, !P3 ;  /* 0x000000091900780c */ /* 0x040fe20005f61670 */
[----:B------:R-:W-:Y:S01]  /*4730*/  @!P1 STG.E.U8 desc[UR16][R6.64+0x8], R73 ;  /* 0x0000084906009986 */ /* 0x000fe2000c101110 */
[----:B------:R-:W-:Y:S01]  /*4740*/  ISETP.LT.OR P1, PT, R25, 0x1, !P0 ;  /* 0x000000011900780c */ /* 0x000fe20004721670 */
[-C--:B------:R-:W-:Y:S01]  /*4750*/  FMUL R60, R60, R3.reuse ;  /* 0x000000033c3c7220 */ /* 0x080fe20000400000 */
[----:B0-----:R-:W-:Y:S01]  /*4760*/  F2FP.SATFINITE.E5M2.F32.PACK_AB_MERGE_C R13, RZ, R70, RZ ;  /* 0x00000046ff0d723e */ /* 0x001fe200048060ff */
[----:B------:R-:W-:Y:S01]  /*4770*/  @!P2 STG.E.U8 desc[UR16][R6.64+0x9], R27 ;  /* 0x0000091b0600a986 */ /* 0x000fe2000c101110 */
[----:B------:R-:W-:Y:S01]  /*4780*/  ISETP.GE.AND P2, PT, R26, 0x19, PT ;  /* 0x000000191a00780c */ /* 0x000fe20003f46270 */
[-C--:B------:R-:W-:Y:S01]  /*4790*/  FMUL R57, R57, R3.reuse ;  /* 0x0000000339397220 */ /* 0x080fe20000400000 */
[C---:B------:R-:W-:Y:S01]  /*47a0*/  ISETP.LT.OR P0, PT, R25.reuse, 0x9, !P0 ;  /* 0x000000091900780c */ /* 0x040fe20004701670 */
[-C--:B------:R-:W-:Y:S01]  /*47b0*/  FMUL R58, R58, R3.reuse ;  /* 0x000000033a3a7220 */ /* 0x080fe20000400000 */
[----:B------:R-:W-:Y:S01]  /*47c0*/  ISETP.LT.OR P6, PT, R25, 0x1, !P2 ;  /* 0x000000011900780c */ /* 0x000fe200057c1670 */
[----:B------:R0:W-:Y:S01]  /*47d0*/  @!P5 STG.E.U8 desc[UR16][R8.64+0x11], R13 ;  /* 0x0000110d0800d986 */ /* 0x0001e2000c101110 */
[----:B-1----:R-:W-:Y:S01]  /*47e0*/  F2FP.SATFINITE.E5M2.F32.PACK_AB_MERGE_C R17, RZ, R68, RZ ;  /* 0x00000044ff11723e */ /* 0x002fe200048060ff */
[----:B------:R-:W-:Y:S01]  /*47f0*/  FMUL R56, R56, R3 ;  /* 0x0000000338387220 */ /* 0x000fe20000400000 */
[----:B------:R-:W-:Y:S01]  /*4800*/  F2FP.SATFINITE.E5M2.F32.PACK_AB_MERGE_C R65, RZ, R65, RZ ;  /* 0x00000041ff41723e */ /* 0x000fe200048060ff */
[----:B------:R-:W-:Y:S01]  /*4810*/  @!P1 STG.E.U8 desc[UR16][R8.64+0x10], R71 ;  /* 0x0000104708009986 */ /* 0x000fe2000c101110 */
[----:B------:R-:W-:Y:S01]  /*4820*/  ISETP.GE.AND P1, PT, R26, 0x1a, PT ;  /* 0x0000001a1a00780c */ /* 0x000fe20003f26270 */
[-C--:B------:R-:W-:Y:S01]  /*4830*/  FMUL R23, R23, R3.reuse ;  /* 0x0000000317177220 */ /* 0x080fe20000400000 */
[C---:B------:R-:W-:Y:S01]  /*4840*/  ISETP.LT.OR P2, PT, R25.reuse, 0x9, !P2 ;  /* 0x000000091900780c */ /* 0x040fe20005741670 */
[----:B------:R1:W-:Y:S01]  /*4850*/  @!P3 STG.E.U8 desc[UR16][R6.64+0x11], R17 ;  /* 0x000011110600b986 */ /* 0x0003e2000c101110 */
[----:B------:R-:W-:Y:S01]  /*4860*/  ISETP.LT.OR P5, PT, R25, 0x1, !P1 ;  /* 0x000000011900780c */ /* 0x000fe20004fa1670 */
[-C--:B------:R-:W-:Y:S01]  /*4870*/  FMUL R21, R21, R3.reuse ;  /* 0x0000000315157220 */ /* 0x080fe20000400000 */
[----:B------:R-:W-:Y:S01]  /*4880*/  ISETP.LT.OR P3, PT, R25, 0x9, !P1 ;  /* 0x000000091900780c */ /* 0x000fe20004f61670 */
[----:B------:R-:W-:Y:S01]  /*4890*/  @!P0 STG.E.U8 desc[UR16][R6.64+0x10], R67 ;  /* 0x0000104306008986 */ /* 0x000fe2000c101110 */
[----:B0-----:R-:W-:Y:S01]  /*48a0*/  F2FP.SATFINITE.E5M2.F32.PACK_AB_MERGE_C R13, RZ, R66, RZ ;  /* 0x00000042ff0d723e */ /* 0x001fe200048060ff */
[-C--:B------:R-:W-:Y:S01]  /*48b0*/  FMUL R22, R22, R3.reuse ;  /* 0x0000000316167220 */ /* 0x080fe20000400000 */
[C---:B------:R-:W-:Y:S01]  /*48c0*/  ISETP.GE.AND P0, PT, R26.reuse, 0x21, PT ;  /* 0x000000211a00780c */ /* 0x040fe20003f06270 */
[----:B------:R-:W-:Y:S01]  /*48d0*/  @!P6 STG.E.U8 desc[UR16][R8.64+0x18], R65 ;  /* 0x000018410800e986 */ /* 0x000fe2000c101110 */
[----:B------:R-:W-:Y:S01]  /*48e0*/  ISETP.GE.AND P1, PT, R26, 0x22, PT ;  /* 0x000000221a00780c */ /* 0x000fe20003f26270 */
[-C--:B------:R-:W-:Y:S01]  /*48f0*/  FMUL R19, R19, R3.reuse ;  /* 0x0000000313137220 */ /* 0x080fe20000400000 */
[C---:B------:R-:W-:Y:S01]  /*4900*/  ISETP.LT.OR P6, PT, R25.reuse, 0x1, !P0 ;  /* 0x000000011900780c */ /* 0x040fe200047c1670 */
[-C--:B------:R-:W-:Y:S01]  /*4910*/  FMUL R20, R20, R3.reuse ;  /* 0x0000000314147220 */ /* 0x080fe20000400000 */
[----:B-1----:R-:W-:Y:S01]  /*4920*/  F2FP.SATFINITE.E5M2.F32.PACK_AB_MERGE_C R17, RZ, R64, RZ ;  /* 0x00000040ff11723e */ /* 0x002fe200048060ff */
[----:B------:R0:W-:Y:S01]  /*4930*/  @!P5 STG.E.U8 desc[UR16][R8.64+0x19], R13 ;  /* 0x0000190d0800d986 */ /* 0x0001e2000c101110 */
[----:B------:R-:W-:Y:S01]  /*4940*/  ISETP.LT.OR P5, PT, R25, 0x1, !P1 ;  /* 0x000000011900780c */ /* 0x000fe20004fa1670 */
[----:B------:R-:W-:Y:S01]  /*4950*/  FMUL R15, R15, R3 ;  /* 0x000000030f0f7220 */ /* 0x000fe20000400000 */
[----:B------:R-:W-:Y:S01]  /*4960*/  F2FP.SATFINITE.E5M2.F32.PACK_AB_MERGE_C R63, RZ, R63, RZ ;  /* 0x0000003fff3f723e */ /* 0x000fe200048060ff */
[----:B------:R1:W-:Y:S01]  /*4970*/  @!P3 STG.E.U8 desc[UR16][R6.64+0x19], R17 ;  /* 0x000019110600b986 */ /* 0x0003e2000c101110 */
[----:B------:R-:W-:Y:S01]  /*4980*/  F2FP.SATFINITE.E5M2.F32.PACK_AB_MERGE_C R61, RZ, R61, RZ ;  /* 0x0000003dff3d723e */ /* 0x000fe200048060ff */
[-C--:B------:R-:W-:Y:S01]  /*4990*/  FMUL R18, R18, R3.reuse ;  /* 0x0000000312127220 */ /* 0x080fe20000400000 */
[----:B------:R-:W-:Y:S01]  /*49a0*/  F2FP.SATFINITE.E5M2.F32.PACK_AB_MERGE_C R27, RZ, R62, RZ ;  /* 0x0000003eff1b723e */ /* 0x000fe200048060ff */
[----:B------:R-:W-:Y:S01]  /*49b0*/  @!P2 STG.E.U8 desc[UR16][R6.64+0x18], R63 ;  /* 0x0000183f0600a986 */ /* 0x000fe2000c101110 */
[----:B------:R-:W-:Y:S01]  /*49c0*/  ISETP.LT.OR P3, PT, R25, 0x9, !P1 ;  /* 0x000000091900780c */ /* 0x000fe20004f61670 */
[-C--:B------:R-:W-:Y:S01]  /*49d0*/  FMUL R11, R11, R3.reuse ;  /* 0x000000030b0b7220 */ /* 0x080fe20000400000 */
[----:B------:R-:W-:Y:S01]  /*49e0*/  ISETP.GE.AND P2, PT, R26, 0x29, PT ;  /* 0x000000291a00780c */ /* 0x000fe20003f46270 */
[----:B------:R-:W-:Y:S01]  /*49f0*/  @!P6 STG.E.U8 desc[UR16][R8.64+0x20], R61 ;  /* 0x0000203d0800e986 */ /* 0x000fe2000c101110 */
[C---:B------:R-:W-:Y:S01]  /*4a00*/  ISETP.LT.OR P0, PT, R25.reuse, 0x9, !P0 ;  /* 0x000000091900780c */ /* 0x040fe20004701670 */
[----:B------:R-:W-:Y:S01]  /*4a10*/  FMUL R14, R14, R3 ;  /* 0x000000030e0e7220 */ /* 0x000fe20000400000 */
[----:B------:R-:W-:Y:S01]  /*4a20*/  ISETP.GE.AND P1, PT, R26, 0x2a, PT ;  /* 0x0000002a1a00780c */ /* 0x000fe20003f26270 */
[----:B------:R-:W-:Y:S01]  /*4a30*/  @!P5 STG.E.U8 desc[UR16][R8.64+0x21], R27 ;  /* 0x0000211b0800d986 */ /* 0x000fe2000c101110 */
[----:B------:R-:W-:-:S02]  /*4a40*/  ISETP.LT.OR P6, PT, R25, 0x1, !P2 ;  /* 0x000000011900780c */ /* 0x000fc400057c1670 */
[C---:B------:R-:W-:Y:S02]  /*4a50*/  ISETP.LT.OR P5, PT, R25.reuse, 0x1, !P1 ;  /* 0x000000011900780c */ /* 0x040fe40004fa1670 */
[----:B------:R-:W-:Y:S02]  /*4a60*/  F2FP.SATFINITE.E5M2.F32.PACK_AB_MERGE_C R59, RZ, R59, RZ ;  /* 0x0000003bff3b723e */ /* 0x000fe400048060ff */
[----:B0-----:R-:W-:Y:S02]  /*4a70*/  F2FP.SATFINITE.E5M2.F32.PACK_AB_MERGE_C R13, RZ, R60, RZ ;  /* 0x0000003cff0d723e */ /* 0x001fe400048060ff */
[----:B------:R-:W-:Y:S01]  /*4a80*/  F2FP.SATFINITE.E5M2.F32.PACK_AB_MERGE_C R57, RZ, R57, RZ ;  /* 0x00000039ff39723e */ /* 0x000fe200048060ff */
[----:B------:R-:W-:Y:S01]  /*4a90*/  @!P0 STG.E.U8 desc[UR16][R6.64+0x20], R59 ;  /* 0x0000203b06008986 */ /* 0x000fe2000c101110 */
[----:B-1----:R-:W-:Y:S02]  /*4aa0*/  F2FP.SATFINITE.E5M2.F32.PACK_AB_MERGE_C R17, RZ, R58, RZ ;  /* 0x0000003aff11723e */ /* 0x002fe400048060ff */
[C---:B------:R-:W-:Y:S01]  /*4ab0*/  ISETP.LT.OR P1, PT, R25.reuse, 0x9, !P1 ;  /* 0x000000091900780c */ /* 0x040fe20004f21670 */
[----:B------:R0:W-:Y:S01]  /*4ac0*/  @!P3 STG.E.U8 desc[UR16][R6.64+0x21], R13 ;  /* 0x0000210d0600b986 */ /* 0x0001e2000c101110 */
[----:B------:R-:W-:-:S02]  /*4ad0*/  ISETP.LT.OR P2, PT, R25, 0x9, !P2 ;  /* 0x000000091900780c */ /* 0x000fc40005741670 */
[C---:B------:R-:W-:Y:S01]  /*4ae0*/  ISETP.GE.AND P3, PT, R26.reuse, 0x31, PT ;  /* 0x000000311a00780c */ /* 0x040fe20003f66270 */
[----:B------:R-:W-:Y:S01]  /*4af0*/  @!P6 STG.E.U8 desc[UR16][R8.64+0x28], R57 ;  /* 0x000028390800e986 */ /* 0x000fe2000c101110 */
[----:B------:R-:W-:Y:S02]  /*4b00*/  ISETP.GE.AND P0, PT, R26, 0x32, PT ;  /* 0x000000321a00780c */ /* 0x000fe40003f06270 */
[----:B------:R-:W-:Y:S01]  /*4b10*/  F2FP.SATFINITE.E5M2.F32.PACK_AB_MERGE_C R23, RZ, R23, RZ ;  /* 0x00000017ff17723e */ /* 0x000fe200048060ff */
[----:B------:R1:W-:Y:S01]  /*4b20*/  @!P5 STG.E.U8 desc[UR16][R8.64+0x29], R17 ;  /* 0x000029110800d986 */ /* 0x0003e2000c101110 */
[C---:B------:R-:W-:Y:S02]  /*4b30*/  ISETP.LT.OR P5, PT, R25.reuse, 0x1, !P3 ;  /* 0x000000011900780c */ /* 0x040fe40005fa1670 */
[----:B------:R-:W-:Y:S02]  /*4b40*/  ISETP.LT.OR P6, PT, R25, 0x1, !P0 ;  /* 0x000000011900780c */ /* 0x000fe400047c1670 */
[----:B0-----:R-:W-:Y:S01]  /*4b50*/  F2FP.SATFINITE.E5M2.F32.PACK_AB_MERGE_C R13, RZ, R56, RZ ;  /* 0x00000038ff0d723e */ /* 0x001fe200048060ff */
[----:B------:R-:W-:Y:S01]  /*4b60*/  @!P2 STG.E.U8 desc[UR16][R6.64+0x28], R23 ;  /* 0x000028170600a986 */ /* 0x000fe2000c101110 */
[----:B------:R-:W-:-:S02]  /*4b70*/  F2FP.SATFINITE.E5M2.F32.PACK_AB_MERGE_C R21, RZ, R21, RZ ;  /* 0x00000015ff15723e */ /* 0x000fc400048060ff */
[C---:B------:R-:W-:Y:S01]  /*4b80*/  ISETP.GE.AND P2, PT, R26.reuse, 0x3a, PT ;  /* 0x0000003a1a00780c */ /* 0x040fe20003f46270 */
[----:B------:R0:W-:Y:S01]  /*4b90*/  @!P1 STG.E.U8 desc[UR16][R6.64+0x29], R13 ;  /* 0x0000290d06009986 */ /* 0x0001e2000c101110 */
[C---:B------:R-:W-:Y:S02]  /*4ba0*/  ISETP.LT.OR P1, PT, R25.reuse, 0x9, !P3 ;  /* 0x000000091900780c */ /* 0x040fe40005f21670 */
[----:B-1----:R-:W-:Y:S01]  /*4bb0*/  F2FP.SATFINITE.E5M2.F32.PACK_AB_MERGE_C R17, RZ, R22, RZ ;  /* 0x00000016ff11723e */ /* 0x002fe200048060ff */
[----:B------:R-:W-:Y:S01]  /*4bc0*/  @!P5 STG.E.U8 desc[UR16][R8.64+0x30], R21 ;  /* 0x000030150800d986 */ /* 0x000fe2000c101110 */
[----:B------:R-:W-:Y:S02]  /*4bd0*/  ISETP.GE.AND P3, PT, R26, 0x39, PT ;  /* 0x000000391a00780c */ /* 0x000fe40003f66270 */
[C---:B------:R-:W-:Y:S01]  /*4be0*/  ISETP.LT.OR P0, PT, R25.reuse, 0x9, !P0 ;  /* 0x000000091900780c */ /* 0x040fe20004701670 */
[----:B------:R1:W-:Y:S01]  /*4bf0*/  @!P6 STG.E.U8 desc[UR16][R8.64+0x31], R17 ;  /* 0x000031110800e986 */ /* 0x0003e2000c101110 */
[----:B------:R-:W-:-:S02]  /*4c00*/  ISETP.LT.OR P5, PT, R25, 0x1, !P3 ;  /* 0x000000011900780c */ /* 0x000fc40005fa1670 */
[C---:B------:R-:W-:Y:S02]  /*4c10*/  ISETP.LT.OR P6, PT, R25.reuse, 0x1, !P2 ;  /* 0x000000011900780c */ /* 0x040fe400057c1670 */
[C---:B------:R-:W-:Y:S02]  /*4c20*/  ISETP.LT.OR P3, PT, R25.reuse, 0x9, !P3 ;  /* 0x000000091900780c */ /* 0x040fe40005f61670 */
[----:B------:R-:W-:Y:S02]  /*4c30*/  ISETP.LT.OR P2, PT, R25, 0x9, !P2 ;  /* 0x000000091900780c */ /* 0x000fe40005741670 */
[----:B------:R-:W-:Y:S02]  /*4c40*/  F2FP.SATFINITE.E5M2.F32.PACK_AB_MERGE_C R19, RZ, R19, RZ ;  /* 0x00000013ff13723e */ /* 0x000fe400048060ff */
[----:B0-----:R-:W-:Y:S02]  /*4c50*/  F2FP.SATFINITE.E5M2.F32.PACK_AB_MERGE_C R13, RZ, R20, RZ ;  /* 0x00000014ff0d723e */ /* 0x001fe400048060ff */
[----:B------:R-:W-:Y:S01]  /*4c60*/  F2FP.SATFINITE.E5M2.F32.PACK_AB_MERGE_C R15, RZ, R15, RZ ;  /* 0x0000000fff0f723e */ /* 0x000fe200048060ff */
[----:B------:R0:W-:Y:S01]  /*4c70*/  @!P1 STG.E.U8 desc[UR16][R6.64+0x30], R19 ;  /* 0x0000301306009986 */ /* 0x0001e2000c101110 */
[----:B-1----:R-:W-:-:S02]  /*4c80*/  F2FP.SATFINITE.E5M2.F32.PACK_AB_MERGE_C R17, RZ, R18, RZ ;  /* 0x00000012ff11723e */ /* 0x002fc400048060ff */
[----:B------:R-:W-:Y:S01]  /*4c90*/  F2FP.SATFINITE.E5M2.F32.PACK_AB_MERGE_C R11, RZ, R11, RZ ;  /* 0x0000000bff0b723e */ /* 0x000fe200048060ff */
[----:B------:R0:W-:Y:S01]  /*4ca0*/  @!P0 STG.E.U8 desc[UR16][R6.64+0x31], R13 ;  /* 0x0000310d06008986 */ /* 0x0001e2000c101110 */
[----:B------:R-:W-:-:S03]  /*4cb0*/  F2FP.SATFINITE.E5M2.F32.PACK_AB_MERGE_C R21, RZ, R14, RZ ;  /* 0x0000000eff15723e */ /* 0x000fc600048060ff */
[----:B------:R0:W-:Y:S04]  /*4cc0*/  @!P5 STG.E.U8 desc[UR16][R8.64+0x38], R15 ;  /* 0x0000380f0800d986 */ /* 0x0001e8000c101110 */
[----:B------:R0:W-:Y:S04]  /*4cd0*/  @!P6 STG.E.U8 desc[UR16][R8.64+0x39], R17 ;  /* 0x000039110800e986 */ /* 0x0001e8000c101110 */
[----:B------:R0:W-:Y:S04]  /*4ce0*/  @!P3 STG.E.U8 desc[UR16][R6.64+0x38], R11 ;  /* 0x0000380b0600b986 */ /* 0x0001e8000c101110 */
[----:B------:R0:W-:Y:S02]  /*4cf0*/  @!P2 STG.E.U8 desc[UR16][R6.64+0x39], R21 ;  /* 0x000039150600a986 */ /* 0x0001e4000c101110 */
.L_x_97:
[----:B------:R-:W-:Y:S05]  /*4d00*/  BSYNC B0 ;  /* 0x0000000000007941 */ /* 0x000fea0003800000 */
.L_x_31:
[----:B------:R-:W-:Y:S01]  /*4d10*/  ULDC UR6, c[0x0][0xc] ;  /* 0x0000030000067ab9 */ /* 0x000fe20000000800 */
[----:B------:R-:W-:Y:S01]  /*4d20*/  ULDC UR7, c[0x0][0x10] ;  /* 0x0000040000077ab9 */ /* 0x000fe20000000800 */
[----:B0-----:R-:W0:Y:S01]  /*4d30*/  LDC R9, c[0x0][0x14] ;  /* 0x00000500ff097b82 */ /* 0x001e220000000800 */
[----:B------:R-:W-:Y:S01]  /*4d40*/  UIMAD.WIDE.U32 UR6, UR6, UR7, URZ ;  /* 0x00000007060672a5 */ /* 0x000fe2000f8e003f */
[----:B------:R-:W-:Y:S02]  /*4d50*/  IMAD.MOV.U32 R6, RZ, RZ, R0 ;  /* 0x000000ffff067224 */ /* 0x000fe400078e0000 */
[----:B------:R-:W-:Y:S02]  /*4d60*/  IMAD.MOV.U32 R7, RZ, RZ, R5 ;  /* 0x000000ffff077224 */ /* 0x000fe400078e0005 */
[----:B------:R-:W-:Y:S02]  /*4d70*/  IMAD.MOV.U32 R12, RZ, RZ, -0x1 ;  /* 0xffffffffff0c7424 */ /* 0x000fe400078e00ff */
[----:B------:R-:W-:-:S02]  /*4d80*/  IMAD.MOV.U32 R69, RZ, RZ, -0x1 ;  /* 0xffffffffff457424 */ /* 0x000fc400078e00ff */
[----:B0-----:R-:W-:-:S04]  /*4d90*/  IMAD.WIDE.U32 R6, R9, UR6, R6 ;  /* 0x0000000609067c25 */ /* 0x001fc8000f8e0006 */
[----:B------:R-:W-:Y:S01]  /*4da0*/  IMAD R5, R9, UR7, RZ ;  /* 0x0000000709057c24 */ /* 0x000fe2000f8e02ff */
[----:B------:R-:W-:Y:S01]  /*4db0*/  ULDC.64 UR6, c[0x0][0x650] ;  /* 0x0001940000067ab9 */ /* 0x000fe20000000a00 */
[----:B------:R-:W-:Y:S01]  /*4dc0*/  IMAD.MOV.U32 R0, RZ, RZ, R6 ;  /* 0x000000ffff007224 */ /* 0x000fe200078e0006 */
[----:B------:R-:W-:Y:S01]  /*4dd0*/  ISETP.GE.U32.AND P0, PT, R6, UR6, PT ;  /* 0x0000000606007c0c */ /* 0x000fe2000bf06070 */
[----:B------:R-:W-:Y:S01]  /*4de0*/  IMAD.IADD R5, R7, 0x1, R5 ;  /* 0x0000000107057824 */ /* 0x000fe200078e0205 */
[----:B------:R-:W-:-:S04]  /*4df0*/  PRMT R7, RZ, 0x7610, R7 ;  /* 0x00007610ff077816 */ /* 0x000fc80000000007 */
[----:B------:R-:W-:-:S13]  /*4e00*/  ISETP.GE.U32.AND.EX P0, PT, R5, UR7, PT, P0 ;  /* 0x0000000705007c0c */ /* 0x000fda000bf06100 */
[----:B------:R-:W-:Y:S05]  /*4e10*/  @P0 BRA `(.L_x_98) ;  /* 0x0000000400640947 */ /* 0x000fea0003800000 */
[----:B------:R-:W0:Y:S01]  /*4e20*/  S2R R20, SR_CTAID.X ;  /* 0x0000000000147919 */ /* 0x000e220000002500 */
[----:B------:R-:W0:Y:S01]  /*4e30*/  LDC.64 R14, c[0x0][0x628] ;  /* 0x00018a00ff0e7b82 */ /* 0x000e220000000a00 */
[----:B------:R-:W-:Y:S01]  /*4e40*/  ULDC UR6, c[0x0][0x150] ;  /* 0x0000540000067ab9 */ /* 0x000fe20000000800 */
[----:B------:R-:W-:Y:S01]  /*4e50*/  IMAD.MOV.U32 R12, RZ, RZ, R0 ;  /* 0x000000ffff0c7224 */ /* 0x000fe200078e0000 */
[----:B------:R-:W0:Y:S01]  /*4e60*/  S2R R22, SR_CTAID.Y ;  /* 0x0000000000167919 */ /* 0x000e220000002600 */
[----:B------:R-:W-:-:S04]  /*4e70*/  IMAD.MOV.U32 R13, RZ, RZ, R5 ;  /* 0x000000ffff0d7224 */ /* 0x000fc800078e0005 */
[----:B------:R-:W0:Y:S08]  /*4e80*/  LDC R23, c[0x0][0x144] ;  /* 0x00005100ff177b82 */ /* 0x000e300000000800 */
[----:B-1234-:R-:W1:Y:S08]  /*4e90*/  LDC R16, c[0x0][0x630] ;  /* 0x00018c00ff107b82 */ /* 0x01ee700000000800 */
[----:B------:R-:W2:Y:S01]  /*4ea0*/  LDC.64 R18, c[0x0][0x620] ;  /* 0x00018800ff127b82 */ /* 0x000ea20000000a00 */
[----:B0-----:R-:W-:-:S04]  /*4eb0*/  ISETP.NE.U32.AND P0, PT, R14, RZ, PT ;  /* 0x000000ff0e00720c */ /* 0x001fc80003f05070 */
[----:B------:R-:W-:Y:S02]  /*4ec0*/  ISETP.NE.AND.EX P0, PT, R15, RZ, PT, P0 ;  /* 0x000000ff0f00720c */ /* 0x000fe40003f05300 */
[----:B------:R-:W-:-:S05]  /*4ed0*/  I2FP.F32.U32 R6, R20 ;  /* 0x0000001400067245 */ /* 0x000fca0000201000 */
[----:B------:R-:W-:-:S04]  /*4ee0*/  FMUL R6, R6, UR6 ;  /* 0x0000000606067c20 */ /* 0x000fc80008400000 */
[----:B------:R0:W3:Y:S02]  /*4ef0*/  F2I.U32.TRUNC.NTZ R21, R6 ;  /* 0x0000000600157305 */ /* 0x0000e4000020f000 */
[----:B-1----:R-:W-:Y:S05]  /*4f00*/  @!P0 BRA `(.L_x_99) ;  /* 0x0000000000288947 */ /* 0x002fea0003800000 */
[----:B------:R-:W1:Y:S02]  /*4f10*/  LDC R7, c[0x0][0x634] ;  /* 0x00018d00ff077b82 */ /* 0x000e640000000800 */
[----:B-1----:R-:W-:-:S05]  /*4f20*/  IADD3 R11, P0, R0, R7, RZ ;  /* 0x00000007000b7210 */ /* 0x002fca0007f1e0ff */
[----:B------:R-:W-:-:S04]  /*4f30*/  IMAD.X R17, RZ, RZ, R5, P0 ;  /* 0x000000ffff117224 */ /* 0x000fc800000e0605 */
[----:B0-----:R-:W-:-:S04]  /*4f40*/  IMAD.WIDE.U32 R6, R17, R14, RZ ;  /* 0x0000000e11067225 */ /* 0x001fc800078e00ff */
[----:B-----5:R-:W-:-:S04]  /*4f50*/  IMAD.WIDE.U32 R8, P0, R11, R15, R6 ;  /* 0x0000000f0b087225 */ /* 0x020fc80007800006 */
[----:B------:R-:W-:-:S04]  /*4f60*/  IMAD.WIDE.U32 R6, R11, R14, RZ ;  /* 0x0000000e0b067225 */ /* 0x000fc800078e00ff */
[----:B------:R-:W-:Y:S01]  /*4f70*/  IMAD.X R13, RZ, RZ, RZ, P0 ;  /* 0x000000ffff0d7224 */ /* 0x000fe200000e06ff */
[----:B------:R-:W-:Y:S01]  /*4f80*/  IADD3 RZ, P0, R7, R8, RZ ;  /* 0x0000000807ff7210 */ /* 0x000fe20007f1e0ff */
[----:B------:R-:W-:-:S04]  /*4f90*/  IMAD.MOV.U32 R12, RZ, RZ, R9 ;  /* 0x000000ffff0c7224 */ /* 0x000fc800078e0009 */
[----:B------:R-:W-:-:S08]  /*4fa0*/  IMAD.WIDE.U32.X R12, R17, R15, R12, P0 ;  /* 0x0000000f110c7225 */ /* 0x000fd000000e040c */
.L_x_99:
[-CC-:B------:R-:W-:Y:S01]  /*4fb0*/  SHF.R.U64 R69, R12, R16.reuse, R13.reuse ;  /* 0x000000100c457219 */ /* 0x180fe2000000120d */
[----:B------:R-:W1:Y:S01]  /*4fc0*/  LDC.64 R28, c[0x0][0x640] ;  /* 0x00019000ff1c7b82 */ /* 0x000e620000000a00 */
[----:B0-----:R-:W-:Y:S01]  /*4fd0*/  SHF.R.U32.HI R6, RZ, R16, R13 ;  /* 0x00000010ff067219 */ /* 0x001fe2000001160d */
[----:B---3--:R-:W-:Y:S01]  /*4fe0*/  IMAD.MOV R21, RZ, RZ, -R21 ;  /* 0x000000ffff157224 */ /* 0x008fe200078e0a15 */
[----:B------:R-:W-:Y:S01]  /*4ff0*/  IADD3 R9, P0, RZ, -R69, RZ ;  /* 0x80000045ff097210 */ /* 0x000fe20007f1e0ff */
[----:B------:R-:W-:Y:S01]  /*5000*/  ULDC UR6, c[0x0][0x154] ;  /* 0x0000550000067ab9 */ /* 0x000fe20000000800 */
[----:B------:R-:W-:Y:S02]  /*5010*/  IMAD.MOV.U32 R11, RZ, RZ, 0x1 ;  /* 0x00000001ff0b7424 */ /* 0x000fe400078e00ff */
[----:B------:R-:W-:Y:S01]  /*5020*/  IMAD R21, R23, R21, R20 ;  /* 0x0000001517157224 */ /* 0x000fe200078e0214 */
[----:B------:R-:W0:Y:S01]  /*5030*/  LDC R12, c[0x0][0x618] ;  /* 0x00018600ff0c7b82 */ /* 0x000e220000000800 */
[----:B------:R-:W-:-:S02]  /*5040*/  IMAD.X R7, RZ, RZ, ~R6, P0 ;  /* 0x000000ffff077224 */ /* 0x000fc400000e0e06 */
[----:B------:R-:W-:Y:S02]  /*5050*/  IMAD.MOV.U32 R6, RZ, RZ, R0 ;  /* 0x000000ffff067224 */ /* 0x000fe400078e0000 */
[-C--:B--2--5:R-:W-:Y:S02]  /*5060*/  IMAD R8, R7, R18.reuse, RZ ;  /* 0x0000001207087224 */ /* 0x0a4fe400078e02ff */
[----:B------:R-:W-:Y:S01]  /*5070*/  IMAD.MOV.U32 R7, RZ, RZ, R5 ;  /* 0x000000ffff077224 */ /* 0x000fe200078e0005 */
[----:B------:R-:W2:Y:S01]  /*5080*/  LDC R24, c[0x0][0x608] ;  /* 0x00018200ff187b82 */ /* 0x000ea20000000800 */
[----:B------:R-:W-:-:S04]  /*5090*/  IMAD.WIDE.U32 R6, R9, R18, R6 ;  /* 0x0000001209067225 */ /* 0x000fc800078e0006 */
[----:B------:R-:W-:-:S03]  /*50a0*/  IMAD R9, R9, R19, R8 ;  /* 0x0000001309097224 */ /* 0x000fc600078e0208 */
[----:B------:R-:W3:Y:S01]  /*50b0*/  LDC R26, c[0x0][0x658] ;  /* 0x00019600ff1a7b82 */ /* 0x000ee20000000800 */
[----:B------:R-:W-:Y:S01]  /*50c0*/  I2FP.F32.U32 R8, R22 ;  /* 0x0000001600087245 */ /* 0x000fe20000201000 */
[----:B------:R-:W-:Y:S01]  /*50d0*/  IMAD.IADD R7, R7, 0x1, R9 ;  /* 0x0000000107077824 */ /* 0x000fe200078e0209 */
[----:B-1----:R-:W-:Y:S01]  /*50e0*/  ISETP.NE.U32.AND P0, PT, R28, RZ, PT ;  /* 0x000000ff1c00720c */ /* 0x002fe20003f05070 */
[----:B------:R-:W-:Y:S02]  /*50f0*/  IMAD.MOV.U32 R9, RZ, RZ, -0x1 ;  /* 0xffffffffff097424 */ /* 0x000fe400078e00ff */
[----:B------:R-:W-:Y:S02]  /*5100*/  FMUL R8, R8, UR6 ;  /* 0x0000000608087c20 */ /* 0x000fe40008400000 */
[----:B------:R-:W1:Y:S01]  /*5110*/  LDC R19, c[0x0][0x148] ;  /* 0x00005200ff137b82 */ /* 0x000e620000000800 */
[----:B0-----:R-:W-:Y:S01]  /*5120*/  SHF.R.U64 R16, R6, R12, R7 ;  /* 0x0000000c06107219 */ /* 0x001fe20000001207 */
[----:B------:R0:W4:Y:S01]  /*5130*/  F2I.U32.TRUNC.NTZ R17, R8 ;  /* 0x0000000800117305 */ /* 0x000122000020f000 */
[----:B------:R-:W-:-:S02]  /*5140*/  ISETP.NE.AND.EX P0, PT, R29, RZ, PT, P0 ;  /* 0x000000ff1d00720c */ /* 0x000fc40003f05300 */
[----:B------:R-:W-:-:S03]  /*5150*/  SHF.R.U32.HI R7, RZ, R12, R7 ;  /* 0x0000000cff077219 */ /* 0x000fc60000011607 */
[----:B------:R-:W0:Y:S01]  /*5160*/  LDC R20, c[0x0][0x600] ;  /* 0x00018000ff147b82 */ /* 0x000e220000000800 */
[-CC-:B--2---:R-:W-:Y:S02]  /*5170*/  SHF.R.U64 R14, R16, R24.reuse, R7.reuse ;  /* 0x00000018100e7219 */ /* 0x184fe40000001207 */
[----:B------:R-:W-:-:S05]  /*5180*/  SHF.R.U32.HI R7, RZ, R24, R7 ;  /* 0x00000018ff077219 */ /* 0x000fca0000011607 */
[----:B------:R-:W2:Y:S01]  /*5190*/  LDC R25, c[0x0][0x648] ;  /* 0x00019200ff197b82 */ /* 0x000ea20000000800 */
[-CC-:B---3--:R-:W-:Y:S02]  /*51a0*/  SHF.R.U64 R18, R14, R26.reuse, R7.reuse ;  /* 0x0000001a0e127219 */ /* 0x188fe40000001207 */
[-C--:B------:R-:W-:Y:S02]  /*51b0*/  SHF.L.U32 R9, R9, R26.reuse, RZ ;  /* 0x0000001a09097219 */ /* 0x080fe400000006ff */
[-C--:B------:R-:W-:Y:S01]  /*51c0*/  SHF.R.U32.HI R7, RZ, R26.reuse, R7 ;  /* 0x0000001aff077219 */ /* 0x080fe20000011607 */
[----:B------:R-:W-:Y:S01]  /*51d0*/  IMAD.MOV.U32 R6, RZ, RZ, R18 ;  /* 0x000000ffff067224 */ /* 0x000fe200078e0012 */
[----:B------:R-:W-:Y:S01]  /*51e0*/  SHF.L.U32 R24, R11, R26, RZ ;  /* 0x0000001a0b187219 */ /* 0x000fe200000006ff */
[----:B------:R-:W3:Y:S01]  /*51f0*/  LDC R27, c[0x0][0x638] ;  /* 0x00018e00ff1b7b82 */ /* 0x000ee20000000800 */
[----:B------:R-:W-:-:S07]  /*5200*/  LOP3.LUT R23, RZ, R9, RZ, 0x33, !PT ;  /* 0x00000009ff177212 */ /* 0x000fce00078e33ff */
[----:B------:R-:W0:Y:S01]  /*5210*/  LDC R30, c[0x0][0x610] ;  /* 0x00018400ff1e7b82 */ /* 0x000e220000000800 */
[----:B----4-:R-:W-:Y:S05]  /*5220*/  @!P0 BRA `(.L_x_100) ;  /* 0x0000000000288947 */ /* 0x010fea0003800000 */
[----:B------:R-:W4:Y:S02]  /*5230*/  LDC R11, c[0x0][0x64c] ;  /* 0x00019300ff0b7b82 */ /* 0x000f240000000800 */
[----:B----4-:R-:W-:-:S05]  /*5240*/  IADD3 R11, P0, R18, R11, RZ ;  /* 0x0000000b120b7210 */ /* 0x010fca0007f1e0ff */
[----:B------:R-:W-:-:S04]  /*5250*/  IMAD.X R15, RZ, RZ, R7, P0 ;  /* 0x000000ffff0f7224 */ /* 0x000fc800000e0607 */
[----:B------:R-:W-:-:S04]  /*5260*/  IMAD.WIDE.U32 R6, R15, R28, RZ ;  /* 0x0000001c0f067225 */ /* 0x000fc800078e00ff */
[----:B0-----:R-:W-:-:S04]  /*5270*/  IMAD.WIDE.U32 R8, P0, R11, R29, R6 ;  /* 0x0000001d0b087225 */ /* 0x001fc80007800006 */
[----:B------:R-:W-:-:S04]  /*5280*/  IMAD.WIDE.U32 R6, R11, R28, RZ ;  /* 0x0000001c0b067225 */ /* 0x000fc800078e00ff */
[----:B------:R-:W-:Y:S01]  /*5290*/  IMAD.X R13, RZ, RZ, RZ, P0 ;  /* 0x000000ffff0d7224 */ /* 0x000fe200000e06ff */
[----:B------:R-:W-:Y:S01]  /*52a0*/  IADD3 RZ, P0, R7, R8, RZ ;  /* 0x0000000807ff7210 */ /* 0x000fe20007f1e0ff */
[----:B------:R-:W-:-:S04]  /*52b0*/  IMAD.MOV.U32 R12, RZ, RZ, R9 ;  /* 0x000000ffff0c7224 */ /* 0x000fc800078e0009 */
[----:B------:R-:W-:-:S08]  /*52c0*/  IMAD.WIDE.U32.X R6, R15, R29, R12, P0 ;  /* 0x0000001d0f067225 */ /* 0x000fd000000e040c */
.L_x_100:
[----:B--2---:R-:W-:Y:S01]  /*52d0*/  SHF.R.U64 R6, R6, R25, R7 ;  /* 0x0000001906067219 */ /* 0x004fe20000001207 */
[----:B0-----:R-:W-:Y:S01]  /*52e0*/  VIADD R11, R20, 0xffffffff ;  /* 0xffffffff140b7836 */ /* 0x001fe20000000000 */
[----:B------:R-:W-:Y:S01]  /*52f0*/  LOP3.LUT R9, R14, R23, RZ, 0xc0, !PT ;  /* 0x000000170e097212 */ /* 0x000fe200078ec0ff */
[----:B------:R-:W-:Y:S02]  /*5300*/  IMAD.MOV R17, RZ, RZ, -R17 ;  /* 0x000000ffff117224 */ /* 0x000fe400078e0a11 */
[----:B------:R-:W-:Y:S02]  /*5310*/  IMAD.MOV R7, RZ, RZ, -R6 ;  /* 0x000000ffff077224 */ /* 0x000fe400078e0a06 */
[----:B------:R-:W-:Y:S01]  /*5320*/  IMAD R24, R24, R6, R9 ;  /* 0x0000000618187224 */ /* 0x000fe200078e0209 */
[----:B------:R-:W-:Y:S01]  /*5330*/  LOP3.LUT R9, R16, R11, RZ, 0xc0, !PT ;  /* 0x0000000b10097212 */ /* 0x000fe200078ec0ff */
[----:B-1----:R-:W-:Y:S02]  /*5340*/  @P4 IMAD R21, R19, R17, R22 ;  /* 0x0000001113154224 */ /* 0x002fe400078e0216 */
[----:B---3--:R-:W-:-:S02]  /*5350*/  IMAD R6, R7, R27, R18 ;  /* 0x0000001b07067224 */ /* 0x008fc400078e0212 */
[----:B------:R-:W-:Y:S02]  /*5360*/  IMAD R24, R24, R30, R21 ;  /* 0x0000001e18187224 */ /* 0x000fe400078e0215 */
[----:B------:R-:W-:Y:S02]  /*5370*/  IMAD R9, R6, R20, R9 ;  /* 0x0000001406097224 */ /* 0x000fe400078e0209 */
[----:B------:R-:W-:-:S03]  /*5380*/  IMAD.MOV.U32 R7, RZ, RZ, 0x1 ;  /* 0x00000001ff077424 */ /* 0x000fc600078e00ff */
[----:B------:R-:W-:Y:S02]  /*5390*/  SEL R12, R9, R24, !P4 ;  /* 0x00000018090c7207 */ /* 0x000fe40006000000 */
[----:B------:R-:W-:-:S07]  /*53a0*/  SEL R24, R24, R9, !P4 ;  /* 0x0000000918187207 */ /* 0x000fce0006000000 */
.L_x_98:
[----:B------:R-:W-:Y:S01]  /*53b0*/  LOP3.LUT P0, RZ, R7, 0xff, RZ, 0xc0, !PT ;  /* 0x000000ff07ff7812 */ /* 0x000fe2000780c0ff */
[----:B-1234-:R-:W-:-:S12]  /*53c0*/  IMAD.MOV.U32 R16, RZ, RZ, R24 ;  /* 0x000000ffff107224 */ /* 0x01efd800078e0018 */
[----:B------:R-:W-:Y:S05]  /*53d0*/  @P0 BRA `(.L_x_101) ;  /* 0xffffffb800e00947 */ /* 0x000fea000383ffff */
[----:B------:R-:W-:Y:S05]  /*53e0*/  EXIT ;  /* 0x000000000000794d */ /* 0x000fea0003800000 */
.L_x_3:
[----:B0-----:R-:W-:Y:S01]  /*53f0*/  ULDC.64 UR4, c[0x0][0x650] ;  /* 0x0001940000047ab9 */ /* 0x001fe20000000a00 */
        /* <DEDUP_REMOVED lines=25> */
.L_x_103:
[-CC-:B------:R-:W-:Y:S01]  /*5590*/  SHF.R.U64 R16, R14, R18.reuse, R15.reuse ;  /* 0x000000120e107219 */ /* 0x180fe2000000120f */
[----:B------:R-:W0:Y:S01]  /*55a0*/  LDC R22, c[0x0][0x618] ;  /* 0x00018600ff167b82 */ /* 0x000e220000000800 */
[----:B------:R-:W-:Y:S01]  /*55b0*/  SHF.R.U32.HI R7, RZ, R18, R15 ;  /* 0x00000012ff077219 */ /* 0x000fe2000001160f */
[----:B------:R-:W-:Y:S01]  /*55c0*/  ULDC UR4, c[0x0][0x150] ;  /* 0x0000540000047ab9 */ /* 0x000fe20000000800 */
[----:B------:R-:W-:Y:S01]  /*55d0*/  IADD3 R9, P0, RZ, -R16, RZ ;  /* 0x80000010ff097210 */ /* 0x000fe20007f1e0ff */
[----:B------:R-:W-:Y:S01]  /*55e0*/  IMAD.MOV.U32 R10, RZ, RZ, R0 ;  /* 0x000000ffff0a7224 */ /* 0x000fe200078e0000 */
[----:B------:R-:W-:Y:S01]  /*55f0*/  I2FP.F32.U32 R12, R6 ;  /* 0x00000006000c7245 */ /* 0x000fe20000201000 */
[----:B------:R-:W-:Y:S02]  /*5600*/  IMAD.MOV.U32 R11, RZ, RZ, R5 ;  /* 0x000000ffff0b7224 */ /* 0x000fe400078e0005 */
[----:B------:R-:W1:Y:S01]  /*5610*/  LDC.64 R24, c[0x0][0x640] ;  /* 0x00019000ff187b82 */ /* 0x000e620000000a00 */
[----:B------:R-:W-:-:S02]  /*5620*/  IMAD.X R7, RZ, RZ, ~R7, P0 ;  /* 0x000000ffff077224 */ /* 0x000fc400000e0e07 */
[----:B------:R-:W-:Y:S01]  /*5630*/  FMUL R13, R12, UR4 ;  /* 0x000000040c0d7c20 */ /* 0x000fe20008400000 */
[----:B------:R-:W-:Y:S01]  /*5640*/  IMAD.WIDE.U32 R10, R9, R20, R10 ;  /* 0x00000014090a7225 */ /* 0x000fe200078e000a */
[----:B------:R-:W-:-:S03]  /*5650*/  ULDC UR4, c[0x0][0x154] ;  /* 0x0000550000047ab9 */ /* 0x000fc60000000800 */
[----:B------:R-:W-:Y:S01]  /*5660*/  IMAD R12, R7, R20, RZ ;  /* 0x00000014070c7224 */ /* 0x000fe200078e02ff */
[----:B------:R-:W2:Y:S01]  /*5670*/  LDC R15, c[0x0][0x144] ;  /* 0x00005100ff0f7b82 */ /* 0x000ea20000000800 */
[----:B------:R-:W3:Y:S02]  /*5680*/  F2I.U32.TRUNC.NTZ R13, R13 ;  /* 0x0000000d000d7305 */ /* 0x000ee4000020f000 */
[----:B------:R-:W-:Y:S02]  /*5690*/  IMAD R7, R9, R21, R12 ;  /* 0x0000001509077224 */ /* 0x000fe400078e020c */
[----:B------:R-:W-:Y:S02]  /*56a0*/  IMAD.MOV.U32 R12, RZ, RZ, 0x1 ;  /* 0x00000001ff0c7424 */ /* 0x000fe400078e00ff */
[----:B------:R-:W-:Y:S01]  /*56b0*/  IMAD.IADD R7, R11, 0x1, R7 ;  /* 0x000000010b077824 */ /* 0x000fe200078e0207 */
[----:B------:R-:W4:Y:S04]  /*56c0*/  LDC R18, c[0x0][0x608] ;  /* 0x00018200ff127b82 */ /* 0x000f280000000800 */
[----:B0-----:R-:W-:-:S02]  /*56d0*/  SHF.R.U64 R14, R10, R22, R7 ;  /* 0x000000160a0e7219 */ /* 0x001fc40000001207 */
[----:B------:R-:W-:Y:S02]  /*56e0*/  I2FP.F32.U32 R10, R8 ;  /* 0x00000008000a7245 */ /* 0x000fe40000201000 */
[----:B------:R-:W0:Y:S01]  /*56f0*/  LDC R23, c[0x0][0x658] ;  /* 0x00019600ff177b82 */ /* 0x000e220000000800 */
[----:B-1----:R-:W-:Y:S01]  /*5700*/  ISETP.NE.U32.AND P0, PT, R24, RZ, PT ;  /* 0x000000ff1800720c */ /* 0x002fe20003f05070 */
[----:B---3--:R-:W-:Y:S01]  /*5710*/  IMAD.MOV R9, RZ, RZ, -R13 ;  /* 0x000000ffff097224 */ /* 0x008fe200078e0a0d */
[----:B------:R-:W-:Y:S01]  /*5720*/  SHF.R.U32.HI R7, RZ, R22, R7 ;  /* 0x00000016ff077219 */ /* 0x000fe20000011607 */
[----:B------:R-:W-:Y:S01]  /*5730*/  FMUL R10, R10, UR4 ;  /* 0x000000040a0a7c20 */ /* 0x000fe20008400000 */
[----:B------:R-:W-:-:S03]  /*5740*/  ISETP.NE.AND.EX P0, PT, R25, RZ, PT, P0 ;  /* 0x000000ff1900720c */ /* 0x000fc60003f05300 */
[----:B------:R-:W1:Y:S01]  /*5750*/  LDC R21, c[0x0][0x148] ;  /* 0x00005200ff157b82 */ /* 0x000e620000000800 */
[----:B--2---:R-:W-:Y:S01]  /*5760*/  IMAD R22, R15, R9, R6 ;  /* 0x000000090f167224 */ /* 0x004fe200078e0206 */
[----:B------:R2:W3:Y:S06]  /*5770*/  F2I.U32.TRUNC.NTZ R19, R10 ;  /* 0x0000000a00137305 */ /* 0x0004ec000020f000 */
[----:B------:R-:W1:Y:S01]  /*5780*/  LDC R20, c[0x0][0x600] ;  /* 0x00018000ff147b82 */ /* 0x000e620000000800 */
[-CC-:B----4-:R-:W-:Y:S02]  /*5790*/  SHF.R.U64 R17, R14, R18.reuse, R7.reuse ;  /* 0x000000120e117219 */ /* 0x190fe40000001207 */
[----:B------:R-:W-:Y:S01]  /*57a0*/  SHF.R.U32.HI R6, RZ, R18, R7 ;  /* 0x00000012ff067219 */ /* 0x000fe20000011607 */
[----:B------:R-:W-:-:S04]  /*57b0*/  IMAD.MOV.U32 R18, RZ, RZ, -0x1 ;  /* 0xffffffffff127424 */ /* 0x000fc800078e00ff */
[----:B------:R-:W4:Y:S01]  /*57c0*/  LDC R26, c[0x0][0x648] ;  /* 0x00019200ff1a7b82 */ /* 0x000f220000000800 */
[-C--:B0-----:R-:W-:Y:S02]  /*57d0*/  SHF.L.U32 R9, R18, R23.reuse, RZ ;  /* 0x0000001712097219 */ /* 0x081fe400000006ff */
[-CC-:B------:R-:W-:Y:S02]  /*57e0*/  SHF.R.U64 R18, R17, R23.reuse, R6.reuse ;  /* 0x0000001711127219 */ /* 0x180fe40000001206 */
[-C--:B------:R-:W-:Y:S02]  /*57f0*/  SHF.R.U32.HI R7, RZ, R23.reuse, R6 ;  /* 0x00000017ff077219 */ /* 0x080fe40000011606 */
[----:B------:R-:W-:Y:S01]  /*5800*/  SHF.L.U32 R23, R12, R23, RZ ;  /* 0x000000170c177219 */ /* 0x000fe200000006ff */
[----:B------:R-:W0:Y:S01]  /*5810*/  LDC R27, c[0x0][0x638] ;  /* 0x00018e00ff1b7b82 */ /* 0x000e220000000800 */
[----:B------:R-:W-:Y:S01]  /*5820*/  LOP3.LUT R28, RZ, R9, RZ, 0x33, !PT ;  /* 0x00000009ff1c7212 */ /* 0x000fe200078e33ff */
[----:B------:R-:W-:-:S06]  /*5830*/  IMAD.MOV.U32 R6, RZ, RZ, R18 ;  /* 0x000000ffff067224 */ /* 0x000fcc00078e0012 */
[----:B------:R-:W0:Y:S01]  /*5840*/  LDC R29, c[0x0][0x610] ;  /* 0x00018400ff1d7b82 */ /* 0x000e220000000800 */
[----:B--23--:R-:W-:Y:S05]  /*5850*/  @!P0 BRA `(.L_x_104) ;  /* 0x0000000000288947 */ /* 0x00cfea0003800000 */
[----:B------:R-:W2:Y:S02]  /*5860*/  LDC R9, c[0x0][0x64c] ;  /* 0x00019300ff097b82 */ /* 0x000ea40000000800 */
[----:B--2---:R-:W-:-:S05]  /*5870*/  IADD3 R9, P0, R18, R9, RZ ;  /* 0x0000000912097210 */ /* 0x004fca0007f1e0ff */
        /* <DEDUP_REMOVED lines=8> */
.L_x_104:
[----:B----4-:R-:W-:Y:S01]  /*5900*/  SHF.R.U64 R7, R6, R26, R7 ;  /* 0x0000001a06077219 */ /* 0x010fe20000001207 */
[----:B-1----:R-:W-:Y:S01]  /*5910*/  VIADD R11, R20, 0xffffffff ;  /* 0xffffffff140b7836 */ /* 0x002fe20000000000 */
[----:B------:R-:W-:Y:S01]  /*5920*/  LOP3.LUT R6, R17, R28, RZ, 0xc0, !PT ;  /* 0x0000001c11067212 */ /* 0x000fe200078ec0ff */
[----:B------:R-:W-:Y:S02]  /*5930*/  IMAD.MOV R19, RZ, RZ, -R19 ;  /* 0x000000ffff137224 */ /* 0x000fe400078e0a13 */
[----:B------:R-:W-:Y:S01]  /*5940*/  IMAD.MOV R9, RZ, RZ, -R7 ;  /* 0x000000ffff097224 */ /* 0x000fe200078e0a07 */
[----:B------:R-:W-:Y:S01]  /*5950*/  LOP3.LUT R11, R14, R11, RZ, 0xc0, !PT ;  /* 0x0000000b0e0b7212 */ /* 0x000fe200078ec0ff */
[----:B------:R-:W-:Y:S02]  /*5960*/  @P4 IMAD R22, R21, R19, R8 ;  /* 0x0000001315164224 */ /* 0x000fe400078e0208 */
[----:B------:R-:W-:Y:S02]  /*5970*/  IMAD R7, R23, R7, R6 ;  /* 0x0000000717077224 */ /* 0x000fe400078e0206 */
[----:B0-----:R-:W-:-:S02]  /*5980*/  IMAD R6, R9, R27, R18 ;  /* 0x0000001b09067224 */ /* 0x001fc400078e0212 */
[----:B------:R-:W-:Y:S02]  /*5990*/  IMAD R14, R7, R29, R22 ;  /* 0x0000001d070e7224 */ /* 0x000fe400078e0216 */
[----:B------:R-:W-:Y:S02]  /*59a0*/  IMAD R7, R6, R20, R11 ;  /* 0x0000001406077224 */ /* 0x000fe400078e020b */
[----:B------:R-:W-:Y:S02]  /*59b0*/  IMAD.MOV.U32 R10, RZ, RZ, 0x1 ;  /* 0x00000001ff0a7424 */ /* 0x000fe400078e00ff */
[----:B------:R-:W-:Y:S01]  /*59c0*/  IMAD.MOV.U32 R9, RZ, RZ, R16 ;  /* 0x000000ffff097224 */ /* 0x000fe200078e0010 */
[----:B------:R-:W-:Y:S02]  /*59d0*/  SEL R17, R7, R14, !P4 ;  /* 0x0000000e07117207 */ /* 0x000fe40006000000 */
[----:B------:R-:W-:-:S07]  /*59e0*/  SEL R14, R14, R7, !P4 ;  /* 0x000000070e0e7207 */ /* 0x000fce0006000000 */
.L_x_102:
[----:B------:R-:W-:-:S08]  /*59f0*/  NOP ;  /* 0x0000000000007918 */ /* 0x000fd00000000000 */
[----:B------:R-:W0:-:S00]  /*5a00*/  USETMAXREG.DEALLOC.CTAPOOL 0x28 ;  /* 0x00000028000079c8 */ /* 0x000e0000080e0500 */
[----:B0-----:R-:W-:-:S13]  /*5a10*/  ISETP.NE.AND P0, PT, R3, RZ, PT ;  /* 0x000000ff0300720c */ /* 0x001fda0003f05270 */
[----:B------:R-:W-:Y:S05]  /*5a20*/  @P0 EXIT ;  /* 0x000000000000094d */ /* 0x000fea0003800000 */
[----:B------:R-:W-:Y:S01]  /*5a30*/  LOP3.LUT P0, RZ, R10, 0xff, RZ, 0xc0, !PT ;  /* 0x000000ff0aff7812 */ /* 0x000fe2000780c0ff */
[----:B------:R-:W-:Y:S02]  /*5a40*/  IMAD.MOV.U32 R10, RZ, RZ, 0x1 ;  /* 0x00000001ff0a7424 */ /* 0x000fe400078e00ff */
[----:B------:R-:W-:-:S10]  /*5a50*/  IMAD.MOV.U32 R13, RZ, RZ, RZ ;  /* 0x000000ffff0d7224 */ /* 0x000fd400078e00ff */
[----:B------:R-:W-:Y:S05]  /*5a60*/  @!P0 BRA `(.L_x_105) ;  /* 0x0000000c00388947 */ /* 0x000fea0003800000 */
[----:B------:R-:W0:Y:S01]  /*5a70*/  LDC R3, c[0x0][0x28c] ;  /* 0x0000a300ff037b82 */ /* 0x000e220000000800 */
[----:B------:R-:W-:Y:S01]  /*5a80*/  ULDC UR5, c[0x0][0x600] ;  /* 0x0001800000057ab9 */ /* 0x000fe20000000800 */
[----:B------:R-:W-:Y:S01]  /*5a90*/  ULDC UR4, c[0x0][0xc] ;  /* 0x0000030000047ab9 */ /* 0x000fe20000000800 */
[----:B------:R-:W-:Y:S01]  /*5aa0*/  UIADD3 UR16, UR5, -0x1, URZ ;  /* 0xffffffff05107890 */ /* 0x000fe2000fffe03f */
[C---:B------:R-:W-:Y:S01]  /*5ab0*/  LOP3.LUT P2, RZ, R2.reuse, 0x7f, RZ, 0xc0, !PT ;  /* 0x0000007f02ff7812 */ /* 0x040fe2000784c0ff */
[----:B------:R-:W-:Y:S01]  /*5ac0*/  ULDC UR6, c[0x0][0x658] ;  /* 0x0001960000067ab9 */ /* 0x000fe20000000800 */
[----:B------:R-:W-:Y:S01]  /*5ad0*/  ULDC UR5, c[0x0][0x10] ;  /* 0x0000040000057ab9 */ /* 0x000fe20000000800 */
[----:B------:R-:W-:Y:S01]  /*5ae0*/  UMOV UR7, 0xffffffff ;  /* 0xffffffff00077882 */ /* 0x000fe20000000000 */
[----:B------:R-:W-:Y:S01]  /*5af0*/  UMOV UR8, 0x1 ;  /* 0x0000000100087882 */ /* 0x000fe20000000000 */
[----:B------:R-:W-:Y:S01]  /*5b00*/  UIMAD.WIDE.U32 UR4, UR4, UR5, URZ ;  /* 0x00000005040472a5 */ /* 0x000fe2000f8e003f */
[----:B------:R-:W-:Y:S01]  /*5b10*/  LOP3.LUT P0, RZ, R2, 0x1f, RZ, 0xc0, !PT ;  /* 0x0000001f02ff7812 */ /* 0x000fe2000780c0ff */
[----:B------:R-:W-:Y:S01]  /*5b20*/  USHF.L.U32 UR7, UR7, UR6, URZ ;  /* 0x0000000607077299 */ /* 0x000fe2000800063f */
[----:B------:R-:W-:Y:S01]  /*5b30*/  BSSY B0, `(.L_x_105) ;  /* 0x00000c1000007945 */ /* 0x000fe20003800000 */
[----:B------:R-:W-:Y:S01]  /*5b40*/  USHF.L.U32 UR18, UR8, UR6, URZ ;  /* 0x0000000608127299 */ /* 0x000fe2000800063f */
[----:B------:R-:W-:Y:S01]  /*5b50*/  IMAD.MOV.U32 R15, RZ, RZ, 0x1 ;  /* 0x00000001ff0f7424 */ /* 0x000fe200078e00ff */
[----:B------:R-:W-:Y:S01]  /*5b60*/  LOP3.LUT R16, R4, 0x2, RZ, 0xfc, !PT ;  /* 0x0000000204107812 */ /* 0x000fe200078efcff */
[----:B------:R-:W-:Y:S01]  /*5b70*/  ULDC UR6, c[0x0][0x14] ;  /* 0x0000050000067ab9 */ /* 0x000fe20000000800 */
[----:B------:R-:W-:Y:S01]  /*5b80*/  PLOP3.LUT P0, PT, P0, P2, PT, 0x8a, 0x0 ;  /* 0x000000000000781c */ /* 0x000fe20000705172 */
[----:B------:R-:W-:Y:S01]  /*5b90*/  UIMAD.WIDE.U32 UR20, UR4, UR6, URZ ;  /* 0x00000006041472a5 */ /* 0x000fe2000f8e003f */
[----:B------:R-:W-:Y:S01]  /*5ba0*/  IMAD.MOV.U32 R10, RZ, RZ, 0x1 ;  /* 0x00000001ff0a7424 */ /* 0x000fe200078e00ff */
[----:B------:R-:W-:Y:S01]  /*5bb0*/  UIMAD UR13, UR5, UR6, URZ ;  /* 0x00000006050d72a4 */ /* 0x000fe2000f8e023f */
[----:B------:R-:W-:Y:S01]  /*5bc0*/  IMAD.MOV.U32 R13, RZ, RZ, RZ ;  /* 0x000000ffff0d7224 */ /* 0x000fe200078e00ff */
[----:B------:R-:W-:Y:S01]  /*5bd0*/  ULOP3.LUT UR17, URZ, UR7, URZ, 0x33, !UPT ;  /* 0x000000073f117292 */ /* 0x000fe2000f8e333f */
[----:B0-----:R-:W-:Y:S01]  /*5be0*/  VIADD R3, R3, 0x7f ;  /* 0x0000007f03037836 */ /* 0x001fe20000000000 */
[----:B------:R-:W-:Y:S01]  /*5bf0*/  UIADD3 UR13, UR21, UR13, URZ ;  /* 0x0000000d150d7290 */ /* 0x000fe2000fffe03f */
[----:B------:R-:W-:-:S03]  /*5c00*/  ULDC.64 UR22, c[0x0][0x198] ;  /* 0x0000660000167ab9 */ /* 0x000fc60000000a00 */
[----:B------:R-:W-:-:S04]  /*5c10*/  SHF.R.S32.HI R6, RZ, 0x1f, R3 ;  /* 0x0000001fff067819 */ /* 0x000fc80000011403 */
[----:B------:R-:W-:-:S04]  /*5c20*/  LEA.HI R6, R6, R3, RZ, 0x7 ;  /* 0x0000000306067211 */ /* 0x000fc800078f38ff */
[----:B------:R-:W-:-:S05]  /*5c30*/  SHF.R.S32.HI R12, RZ, 0x7, R6 ;  /* 0x00000007ff0c7819 */ /* 0x000fca0000011406 */
[----:B------:R-:W-:-:S07]  /*5c40*/  VIADD R11, R12, 0x1 ;  /* 0x000000010c0b7836 */ /* 0x000fce0000000000 */
.L_x_117:
[----:B------:R-:W-:-:S03]  /*5c50*/  UMOV UR4, 0xffffffff ;  /* 0xffffffff00047882 */ /* 0x000fc60000000000 */
[----:B------:R-:W-:Y:S05]  /*5c60*/  BRA.DIV UR4, `(.L_x_106) ;  /* 0x0000000e04cc7947 */ /* 0x000fea000b800000 */
[----:B------:R-:W-:-:S13]  /*5c70*/  ELECT P1, URZ, PT ;  /* 0x00000000003f782f */ /* 0x000fda0003820000 */
.L_x_129:
[----:B------:R-:W0:Y:S01]  /*5c80*/  LDC R2, c[0x0][0x28c] ;  /* 0x0000a300ff027b82 */ /* 0x000e220000000800 */
[----:B------:R-:W-:Y:S01]  /*5c90*/  BSSY B1, `(.L_x_107) ;  /* 0x0000037000017945 */ /* 0x000fe20003800000 */
[----:B0-----:R-:W-:-:S13]  /*5ca0*/  ISETP.LT.OR P1, PT, R2, 0x1, !P1 ;  /* 0x000000010200780c */ /* 0x001fda0004f21670 */
[----:B------:R-:W-:Y:S05]  /*5cb0*/  @P1 BRA `(.L_x_108) ;  /* 0x0000000000d01947 */ /* 0x000fea0003800000 */
[----:B------:R-:W-:Y:S02]  /*5cc0*/  IMAD.SHL.U32 R17, R17, 0x40, RZ ;  /* 0x0000004011117824 */ /* 0x000fe400078e00ff */
[----:B------:R-:W-:Y:S02]  /*5cd0*/  IMAD.SHL.U32 R14, R14, 0x80, RZ ;  /* 0x000000800e0e7824 */ /* 0x000fe400078e00ff */
[----:B------:R-:W-:Y:S02]  /*5ce0*/  IMAD.MOV.U32 R20, RZ, RZ, RZ ;  /* 0x000000ffff147224 */ /* 0x000fe400078e00ff */
[----:B------:R-:W-:Y:S02]  /*5cf0*/  IMAD.MOV.U32 R2, RZ, RZ, R11 ;  /* 0x000000ffff027224 */ /* 0x000fe400078e000b */
[----:B------:R-:W-:Y:S02]  /*5d00*/  IMAD.MOV.U32 R3, RZ, RZ, R10 ;  /* 0x000000ffff037224 */ /* 0x000fe400078e000a */
[----:B------:R-:W-:-:S07]  /*5d10*/  IMAD.MOV.U32 R6, RZ, RZ, R13 ;  /* 0x000000ffff067224 */ /* 0x000fce00078e000d */
.L_x_112:
[----:B------:R-:W0:Y:S01]  /*5d20*/  S2R R8, SR_CgaCtaId ;  /* 0x0000000000087919 */ /* 0x000e220000008800 */
[----:B------:R-:W-:-:S04]  /*5d30*/  MOV R7, 0x400 ;  /* 0x0000040000077802 */ /* 0x000fc80000000f00 */
[----:B0-----:R-:W-:Y:S02]  /*5d40*/  LEA R19, R8, R7, 0x18 ;  /* 0x0000000708137211 */ /* 0x001fe400078ec0ff */
[----:B------:R-:W-:Y:S01]  /*5d50*/  SHF.L.U32 R7, R3, 0x1f, RZ ;  /* 0x0000001f03077819 */ /* 0x000fe200000006ff */
[----:B------:R-:W0:Y:S02]  /*5d60*/  @!P2 LDC R8, c[0x0][0x500] ;  /* 0x00014000ff08ab82 */ /* 0x000e240000000800 */
[----:B------:R-:W-:-:S04]  /*5d70*/  IMAD R18, R6, 0x8, R19 ;  /* 0x0000000806127824 */ /* 0x000fc800078e0213 */
[----:B------:R-:W1:Y:S02]  /*5d80*/  SYNCS.PHASECHK.TRANS64.TRYWAIT P1, [R18+URZ+0x28], R7 ;  /* 0x00002807120075a7 */ /* 0x000e64000802017f */
[----:B-1----:R-:W-:Y:S05]  /*5d90*/  @!P1 BRA `(.L_x_109) ;  /* 0x0000000c00a09947 */ /* 0x002fea0003800000 */
.L_x_130:
[----:B-1----:R-:W-:Y:S01]  /*5da0*/  PRMT R7, R16, 0x9910, RZ ;  /* 0x0000991010077816 */ /* 0x002fe200000000ff */
[----:B0-----:R0:W-:Y:S03]  /*5db0*/  @!P2 SYNCS.ARRIVE.TRANS64 RZ, [R18+URZ], R8 ;  /* 0x0000000812ffa9a7 */ /* 0x0011e6000800003f */
[----:B------:R-:W-:-:S13]  /*5dc0*/  ISETP.NE.AND P1, PT, R7, 0x2, PT ;  /* 0x000000020700780c */ /* 0x000fda0003f25270 */
[----:B0-----:R-:W-:Y:S05]  /*5dd0*/  @P1 BRA `(.L_x_110) ;  /* 0x0000000000041947 */ /* 0x001fea0003800000 */
[----:B------:R-:W-:Y:S01]  /*5de0*/  BPT.TRAP 0x1 ;  /* 0x000000040000795c */ /* 0x000fe20000300000 */
.L_x_110:
[----:B------:R-:W-:Y:S05]  /*5df0*/  @P0 BRA `(.L_x_111) ;  /* 0x0000000000040947 */ /* 0x000fea0003800000 */
[----:B------:R-:W-:Y:S01]  /*5e00*/  BPT.TRAP 0x1 ;  /* 0x000000040000795c */ /* 0x000fe20000300000 */
.L_x_111:
[--C-:B------:R-:W-:Y:S01]  /*5e10*/  IMAD R7, R6, 0x4000, R19.reuse ;  /* 0x0000400006077824 */ /* 0x100fe200078e0213 */
[----:B------:R-:W-:Y:S01]  /*5e20*/  R2UR UR9, R18 ;  /* 0x00000000120972ca */ /* 0x000fe200000e0000 */
[----:B------:R-:W-:Y:S01]  /*5e30*/  IMAD R19, R6, 0x2000, R19 ;  /* 0x0000200006137824 */ /* 0x000fe200078e0213 */
[----:B------:R-:W-:Y:S01]  /*5e40*/  UIADD3 UR4, UP0, UR22, 0xf0, URZ ;  /* 0x000000f016047890 */ /* 0x000fe2000ff1e03f */
[----:B------:R-:W-:Y:S01]  /*5e50*/  VIADD R2, R2, 0xffffffff ;  /* 0xffffffff02027836 */ /* 0x000fe20000000000 */
[----:B------:R-:W-:Y:S01]  /*5e60*/  R2UR UR5, R7 ;  /* 0x00000000070572ca */ /* 0x000fe200000e0000 */
[----:B------:R-:W-:Y:S01]  /*5e70*/  UIADD3 UR24, UP1, UR22, 0x1f0, URZ ;  /* 0x000001f016187890 */ /* 0x000fe2000ff3e03f */
[----:B------:R-:W-:Y:S01]  /*5e80*/  R2UR UR8, R19 ;  /* 0x00000000130872ca */ /* 0x000fe200000e0000 */
[----:B------:R-:W-:Y:S01]  /*5e90*/  VIADD R6, R6, 0x1 ;  /* 0x0000000106067836 */ /* 0x000fe20000000000 */
[----:B------:R-:W-:Y:S01]  /*5ea0*/  R2UR UR11, R14 ;  /* 0x000000000e0b72ca */ /* 0x000fe200000e0000 */
[----:B------:R-:W-:Y:S01]  /*5eb0*/  UIADD3.X UR25, URZ, UR23, URZ, UP1, !UPT ;  /* 0x000000173f197290 */ /* 0x000fe20008ffe43f */
[C---:B------:R-:W-:Y:S01]  /*5ec0*/  R2UR UR10, R20.reuse ;  /* 0x00000000140a72ca */ /* 0x040fe200000e0000 */
[----:B------:R-:W-:Y:S01]  /*5ed0*/  UMOV UR6, 0x0 ;  /* 0x0000000000067882 */ /* 0x000fe20000000000 */
[----:B------:R-:W-:Y:S01]  /*5ee0*/  R2UR UR12, R9 ;  /* 0x00000000090c72ca */ /* 0x000fe200000e0000 */
[----:B------:R-:W-:Y:S01]  /*5ef0*/  UMOV UR7, 0x10000000 ;  /* 0x1000000000077882 */ /* 0x000fe20000000000 */
[----:B------:R-:W-:Y:S01]  /*5f00*/  R2UR UR19, R17 ;  /* 0x00000000111372ca */ /* 0x000fe200000e0000 */
[----:B------:R-:W-:Y:S01]  /*5f10*/  VIADD R20, R20, 0x80 ;  /* 0x0000008014147836 */ /* 0x000fe20000000000 */
[----:B------:R-:W-:Y:S01]  /*5f20*/  ISETP.GT.AND P3, PT, R2, 0x1, PT ;  /* 0x000000010200780c */ /* 0x000fe20003f64270 */
[----:B------:R-:W-:Y:S01]  /*5f30*/  UIADD3 UR14, UR5, 0x100, URZ ;  /* 0x00000100050e7890 */ /* 0x000fe2000fffe03f */
[----:B------:R-:W-:Y:S01]  /*5f40*/  ISETP.NE.AND P1, PT, R6, 0x5, PT ;  /* 0x000000050600780c */ /* 0x000fe20003f25270 */
[----:B------:R-:W-:-:S02]  /*5f50*/  UIADD3.X UR5, URZ, UR23, URZ, UP0, !UPT ;  /* 0x000000173f057290 */ /* 0x000fc400087fe43f */
[----:B------:R-:W-:Y:S01]  /*5f60*/  UIADD3 UR15, UR8, 0x14100, URZ ;  /* 0x00014100080f7890 */ /* 0x000fe2000fffe03f */
[----:B------:R-:W-:Y:S02]  /*5f70*/  SEL R8, RZ, 0x1, P1 ;  /* 0x00000001ff087807 */ /* 0x000fe40000800000 */
[----:B------:R-:W-:Y:S01]  /*5f80*/  UMOV UR8, UR14 ;  /* 0x0000000e00087c82 */ /* 0x000fe20008000000 */
[----:B------:R-:W-:Y:S02]  /*5f90*/  SEL R6, R6, RZ, P1 ;  /* 0x000000ff06067207 */ /* 0x000fe40000800000 */
[----:B------:R-:W-:Y:S01]  /*5fa0*/  LOP3.LUT R3, R3, R8, RZ, 0x3c, !PT ;  /* 0x0000000803037212 */ /* 0x000fe200078e3cff */
[----:B------:R0:W-:Y:S02]  /*5fb0*/  UTMALDG.3D [UR8], [UR4], desc[UR6] ;  /* 0x00000608040075b4 */ /* 0x0001e40008011000 */
[----:B0-----:R-:W-:Y:S01]  /*5fc0*/  UMOV UR8, UR15 ;  /* 0x0000000f00087c82 */ /* 0x001fe20008000000 */
[----:B------:R-:W-:-:S02]  /*5fd0*/  UMOV UR11, UR19 ;  /* 0x00000013000b7c82 */ /* 0x000fc40008000000 */
[----:B------:R0:W-:Y:S02]  /*5fe0*/  UTMALDG.3D [UR8], [UR24], desc[UR6] ;  /* 0x00000608180075b4 */ /* 0x0001e40008011000 */
[----:B0-----:R-:W-:Y:S05]  /*5ff0*/  @P3 BRA `(.L_x_112) ;  /* 0xfffffffc00483947 */ /* 0x001fea000383ffff */
.L_x_108:
[----:B------:R-:W-:Y:S05]  /*6000*/  BSYNC B1 ;  /* 0x0000000000017941 */ /* 0x000fea0003800000 */
.L_x_107:
[----:B------:R-:W-:Y:S01]  /*6010*/  LOP3.LUT P3, RZ, R15, 0xff, RZ, 0xc0, !PT ;  /* 0x000000ff0fff7812 */ /* 0x000fe2000786c0ff */
[----:B------:R-:W-:Y:S01]  /*6020*/  IMAD.IADD R6, R12, 0x1, R13 ;  /* 0x000000010c067824 */ /* 0x000fe200078e020d */
[----:B------:R-:W-:Y:S01]  /*6030*/  IADD3 R0, P5, R0, UR20, RZ ;  /* 0x0000001400007c10 */ /* 0x000fe2000ffbe0ff */
[----:B------:R-:W-:Y:S01]  /*6040*/  ULDC.64 UR4, c[0x0][0x650] ;  /* 0x0001940000047ab9 */ /* 0x000fe20000000a00 */
[----:B------:R-:W-:Y:S01]  /*6050*/  BSSY B1, `(.L_x_113) ;  /* 0x000006c000017945 */ /* 0x000fe20003800000 */
[----:B------:R-:W-:Y:S01]  /*6060*/  IMAD.MOV.U32 R14, RZ, RZ, -0x1 ;  /* 0xffffffffff0e7424 */ /* 0x000fe200078e00ff */
[----:B------:R-:W-:Y:S01]  /*6070*/  ISETP.GT.U32.AND P1, PT, R6, 0x4, PT ;  /* 0x000000040600780c */ /* 0x000fe20003f24070 */
[----:B------:R-:W-:Y:S01]  /*6080*/  IMAD.MOV.U32 R17, RZ, RZ, -0x1 ;  /* 0xffffffffff117424 */ /* 0x000fe200078e00ff */
[----:B------:R-:W-:Y:S01]  /*6090*/  IADD3.X R5, R5, UR13, RZ, P5, !PT ;  /* 0x0000000d05057c10 */ /* 0x000fe2000affe4ff */
[----:B------:R-:W-:Y:S01]  /*60a0*/  IMAD.MOV.U32 R9, RZ, RZ, -0x1 ;  /* 0xffffffffff097424 */ /* 0x000fe200078e00ff */
[----:B------:R-:W-:-:S02]  /*60b0*/  ISETP.LT.U32.AND P1, PT, R12, 0x5, P1 ;  /* 0x000000050c00780c */ /* 0x000fc40000f21070 */
[----:B------:R-:W-:Y:S01]  /*60c0*/  PRMT R15, RZ, 0x7610, R15 ;  /* 0x00007610ff0f7816 */ /* 0x000fe2000000000f */
[----:B------:R-:W0:Y:S01]  /*60d0*/  @P3 S2R R3, SR_CgaCtaId ;  /* 0x0000000000033919 */ /* 0x000e220000008800 */
[----:B------:R-:W-:-:S04]  /*60e0*/  @P3 MOV R2, 0x400 ;  /* 0x0000040000023802 */ /* 0x000fc80000000f00 */
[----:B0-----:R-:W-:Y:S01]  /*60f0*/  @P3 LEA R7, R3, R2, 0x18 ;  /* 0x0000000203073211 */ /* 0x001fe200078ec0ff */
[----:B------:R-:W-:-:S03]  /*6100*/  IMAD.WIDE.U32 R2, R6, -0x33333333, RZ ;  /* 0xcccccccd06027825 */ /* 0x000fc600078e00ff */
[----:B------:R0:W-:Y:S01]  /*6110*/  @P3 SYNCS.ARRIVE.TRANS64.A1T0 RZ, [R7+URZ+0x68], RZ ;  /* 0x000068ff07ff39a7 */ /* 0x0001e2000810003f */
[----:B------:R-:W-:Y:S02]  /*6120*/  ISETP.GE.U32.AND P3, PT, R12, 0x5, PT ;  /* 0x000000050c00780c */ /* 0x000fe40003f66070 */
[----:B------:R-:W-:Y:S02]  /*6130*/  PRMT R2, RZ, 0x7610, R2 ;  /* 0x00007610ff027816 */ /* 0x000fe40000000002 */
[----:B0-----:R-:W-:Y:S02]  /*6140*/  SHF.R.U32.HI R7, RZ, 0x2, R3 ;  /* 0x00000002ff077819 */ /* 0x001fe40000011603 */
[----:B------:R-:W-:Y:S02]  /*6150*/  SEL R3, RZ, 0x1, !P1 ;  /* 0x00000001ff037807 */ /* 0x000fe40004800000 */
[----:B------:R-:W-:Y:S01]  /*6160*/  ISETP.GE.U32.AND P1, PT, R0, UR4, PT ;  /* 0x0000000400007c0c */ /* 0x000fe2000bf26070 */
[----:B------:R-:W-:Y:S01]  /*6170*/  IMAD R13, R7, -0x5, R6 ;  /* 0xfffffffb070d7824 */ /* 0x000fe200078e0206 */
[----:B------:R-:W-:-:S02]  /*6180*/  LOP3.LUT R10, R10, R3, RZ, 0x3c, !PT ;  /* 0x000000030a0a7212 */ /* 0x000fc400078e3cff */
[----:B------:R-:W-:Y:S02]  /*6190*/  ISETP.GE.U32.AND.EX P1, PT, R5, UR5, PT, P1 ;  /* 0x0000000505007c0c */ /* 0x000fe4000bf26110 */
[----:B------:R-:W-:-:S11]  /*61a0*/  @P3 LOP3.LUT R10, R10, 0x1, R7, 0x78, !PT ;  /* 0x000000010a0a3812 */ /* 0x000fd600078e7807 */
[----:B------:R-:W-:Y:S05]  /*61b0*/  @P1 BRA `(.L_x_114) ;  /* 0x0000000400541947 */ /* 0x000fea0003800000 */
[----:B------:R-:W-:Y:S01]  /*61c0*/  ULDC.64 UR4, c[0x0][0x628] ;  /* 0x00018a0000047ab9 */ /* 0x000fe20000000a00 */
[----:B------:R-:W0:Y:S01]  /*61d0*/  S2R R17, SR_CTAID.X ;  /* 0x0000000000117919 */ /* 0x000e220000002500 */
[----:B------:R-:W-:Y:S01]  /*61e0*/  ISETP.NE.U32.AND P1, PT, RZ, UR4, PT ;  /* 0x00000004ff007c0c */ /* 0x000fe2000bf25070 */
[----:B------:R-:W-:Y:S01]  /*61f0*/  ULDC UR7, c[0x0][0x630] ;  /* 0x00018c0000077ab9 */ /* 0x000fe20000000800 */
[----:B------:R-:W-:Y:S01]  /*6200*/  IMAD.MOV.U32 R2, RZ, RZ, R0 ;  /* 0x000000ffff027224 */ /* 0x000fe200078e0000 */
[----:B------:R-:W1:Y:S01]  /*6210*/  S2R R14, SR_CTAID.Y ;  /* 0x00000000000e7919 */ /* 0x000e620000002600 */
[----:B------:R-:W-:Y:S01]  /*6220*/  ISETP.NE.AND.EX P1, PT, RZ, UR5, PT, P1 ;  /* 0x00000005ff007c0c */ /* 0x000fe2000bf25310 */
[----:B------:R-:W-:-:S12]  /*6230*/  IMAD.MOV.U32 R3, RZ, RZ, R5 ;  /* 0x000000ffff037224 */ /* 0x000fd800078e0005 */
[----:B------:R-:W-:Y:S05]  /*6240*/  @!P1 BRA `(.L_x_115) ;  /* 0x0000000000289947 */ /* 0x000fea0003800000 */
[----:B------:R-:W-:Y:S02]  /*6250*/  ULDC UR6, c[0x0][0x634] ;  /* 0x00018d0000067ab9 */ /* 0x000fe40000000800 */
[----:B------:R-:W-:-:S05]  /*6260*/  IADD3 R9, P1, R0, UR6, RZ ;  /* 0x0000000600097c10 */ /* 0x000fca000ff3e0ff */
[----:B------:R-:W-:-:S04]  /*6270*/  IMAD.X R19, RZ, RZ, R5, P1 ;  /* 0x000000ffff137224 */ /* 0x000fc800008e0605 */
[----:B------:R-:W-:-:S04]  /*6280*/  IMAD.WIDE.U32 R6, R19, UR4, RZ ;  /* 0x0000000413067c25 */ /* 0x000fc8000f8e00ff */
[----:B------:R-:W-:-:S04]  /*6290*/  IMAD.WIDE.U32 R6, P1, R9, UR5, R6 ;  /* 0x0000000509067c25 */ /* 0x000fc8000f820006 */
[----:B------:R-:W-:-:S04]  /*62a0*/  IMAD.WIDE.U32 R8, R9, UR4, RZ ;  /* 0x0000000409087c25 */ /* 0x000fc8000f8e00ff */
[----:B------:R-:W-:Y:S01]  /*62b0*/  IMAD.X R3, RZ, RZ, RZ, P1 ;  /* 0x000000ffff037224 */ /* 0x000fe200008e06ff */
[----:B------:R-:W-:Y:S01]  /*62c0*/  IADD3 RZ, P1, R9, R6, RZ ;  /* 0x0000000609ff7210 */ /* 0x000fe20007f3e0ff */
[----:B------:R-:W-:-:S04]  /*62d0*/  IMAD.MOV.U32 R2, RZ, RZ, R7 ;  /* 0x000000ffff027224 */ /* 0x000fc800078e0007 */
[----:B------:R-:W-:-:S08]  /*62e0*/  IMAD.WIDE.U32.X R2, R19, UR5, R2, P1 ;  /* 0x0000000513027c25 */ /* 0x000fd000088e0402 */
.L_x_115:
[--C-:B------:R-:W-:Y:S01]  /*62f0*/  SHF.R.U64 R8, R2, UR7, R3.reuse ;  /* 0x0000000702087c19 */ /* 0x100fe20008001203 */
[----:B------:R-:W-:Y:S01]  /*6300*/  ULDC.64 UR4, c[0x0][0x620] ;  /* 0x0001880000047ab9 */ /* 0x000fe20000000a00 */
[----:B------:R-:W-:Y:S01]  /*6310*/  SHF.R.U32.HI R2, RZ, UR7, R3 ;  /* 0x00000007ff027c19 */ /* 0x000fe20008011603 */
[----:B------:R-:W-:Y:S01]  /*6320*/  IMAD.MOV.U32 R3, RZ, RZ, R5 ;  /* 0x000000ffff037224 */ /* 0x000fe200078e0005 */
[----:B------:R-:W-:Y:S01]  /*6330*/  IADD3 R7, P1, RZ, -R8, RZ ;  /* 0x80000008ff077210 */ /* 0x000fe20007f3e0ff */
[----:B------:R-:W2:Y:S01]  /*6340*/  LDC R22, c[0x0][0x144] ;  /* 0x00005100ff167b82 */ /* 0x000ea20000000800 */
[----:B0-----:R-:W-:Y:S01]  /*6350*/  I2FP.F32.U32 R9, R17 ;  /* 0x0000001100097245 */ /* 0x001fe20000201000 */
[----:B------:R-:W-:Y:S01]  /*6360*/  ULDC.64 UR8, c[0x0][0x640] ;  /* 0x0001900000087ab9 */ /* 0x000fe20000000a00 */
[----:B------:R-:W-:Y:S01]  /*6370*/  ULDC UR6, c[0x0][0x608] ;  /* 0x0001820000067ab9 */ /* 0x000fe20000000800 */
[----:B------:R-:W-:Y:S01]  /*6380*/  IMAD.X R2, RZ, RZ, ~R2, P1 ;  /* 0x000000ffff027224 */ /* 0x000fe200008e0e02 */
[----:B------:R-:W-:-:S03]  /*6390*/  ISETP.NE.U32.AND P1, PT, RZ, UR8, PT ;  /* 0x00000008ff007c0c */ /* 0x000fc6000bf25070 */
[----:B------:R-:W-:Y:S01]  /*63a0*/  IMAD R6, R2, UR4, RZ ;  /* 0x0000000402067c24 */ /* 0x000fe2000f8e02ff */
[----:B------:R-:W0:Y:S01]  /*63b0*/  LDC R19, c[0x0][0x148] ;  /* 0x00005200ff137b82 */ /* 0x000e220000000800 */
[----:B------:R-:W-:Y:S01]  /*63c0*/  IMAD.MOV.U32 R2, RZ, RZ, R0 ;  /* 0x000000ffff027224 */ /* 0x000fe200078e0000 */
[----:B------:R-:W-:-:S03]  /*63d0*/  ISETP.NE.AND.EX P1, PT, RZ, UR9, PT, P1 ;  /* 0x00000009ff007c0c */ /* 0x000fc6000bf25310 */
[----:B------:R-:W-:Y:S01]  /*63e0*/  IMAD.WIDE.U32 R2, R7, UR4, R2 ;  /* 0x0000000407027c25 */ /* 0x000fe2000f8e0002 */
[----:B------:R-:W-:-:S03]  /*63f0*/  ULDC UR4, c[0x0][0x150] ;  /* 0x0000540000047ab9 */ /* 0x000fc60000000800 */
[----:B------:R-:W-:Y:S02]  /*6400*/  IMAD R7, R7, UR5, R6 ;  /* 0x0000000507077c24 */ /* 0x000fe4000f8e0206 */
[----:B------:R-:W-:Y:S01]  /*6410*/  FMUL R6, R9, UR4 ;  /* 0x0000000409067c20 */ /* 0x000fe20008400000 */
[----:B------:R-:W-:Y:S01]  /*6420*/  ULDC UR4, c[0x0][0x618] ;  /* 0x0001860000047ab9 */ /* 0x000fe20000000800 */
[----:B------:R-:W-:Y:S01]  /*6430*/  ULDC UR5, c[0x0][0x154] ;  /* 0x0000550000057ab9 */ /* 0x000fe20000000800 */
[----:B------:R-:W-:-:S03]  /*6440*/  IMAD.IADD R3, R3, 0x1, R7 ;  /* 0x0000000103037824 */ /* 0x000fc600078e0207 */
[----:B------:R-:W3:Y:S02]  /*6450*/  F2I.U32.TRUNC.NTZ R6, R6 ;  /* 0x0000000600067305 */ /* 0x000ee4000020f000 */
[----:B------:R-:W-:Y:S02]  /*6460*/  SHF.R.U64 R9, R2, UR4, R3 ;  /* 0x0000000402097c19 */ /* 0x000fe40008001203 */
[----:B-1----:R-:W-:-:S05]  /*6470*/  I2FP.F32.U32 R2, R14 ;  /* 0x0000000e00027245 */ /* 0x002fca0000201000 */
[----:B------:R-:W-:Y:S01]  /*6480*/  FMUL R21, R2, UR5 ;  /* 0x0000000502157c20 */ /* 0x000fe20008400000 */
[----:B------:R-:W-:Y:S01]  /*6490*/  SHF.R.U32.HI R2, RZ, UR4, R3 ;  /* 0x00000004ff027c19 */ /* 0x000fe20008011603 */
[----:B------:R-:W-:-:S03]  /*64a0*/  ULDC UR4, c[0x0][0x658] ;  /* 0x0001960000047ab9 */ /* 0x000fc60000000800 */
[--C-:B------:R-:W-:Y:S01]  /*64b0*/  SHF.R.U64 R20, R9, UR6, R2.reuse ;  /* 0x0000000609147c19 */ /* 0x100fe20008001202 */
[----:B------:R-:W1:Y:S01]  /*64c0*/  F2I.U32.TRUNC.NTZ R21, R21 ;  /* 0x0000001500157305 */ /* 0x000e62000020f000 */
[----:B------:R-:W-:Y:S01]  /*64d0*/  SHF.R.U32.HI R3, RZ, UR6, R2 ;  /* 0x00000006ff037c19 */ /* 0x000fe20008011602 */
[----:B---3--:R-:W-:-:S03]  /*64e0*/  IMAD.MOV R6, RZ, RZ, -R6 ;  /* 0x000000ffff067224 */ /* 0x008fc600078e0a06 */
[----:B------:R-:W-:Y:S01]  /*64f0*/  SHF.R.U64 R18, R20, UR4, R3 ;  /* 0x0000000414127c19 */ /* 0x000fe20008001203 */
[----:B--2---:R-:W-:Y:S01]  /*6500*/  IMAD R17, R22, R6, R17 ;  /* 0x0000000616117224 */ /* 0x004fe200078e0211 */
[----:B------:R-:W-:-:S03]  /*6510*/  SHF.R.U32.HI R23, RZ, UR4, R3 ;  /* 0x00000004ff177c19 */ /* 0x000fc60008011603 */
[----:B------:R-:W-:Y:S02]  /*6520*/  IMAD.MOV.U32 R2, RZ, RZ, R18 ;  /* 0x000000ffff027224 */ /* 0x000fe400078e0012 */
[----:B------:R-:W-:Y:S01]  /*6530*/  IMAD.MOV.U32 R3, RZ, RZ, R23 ;  /* 0x000000ffff037224 */ /* 0x000fe200078e0017 */
[----:B------:R-:W-:Y:S06]  /*6540*/  @!P1 BRA `(.L_x_116) ;  /* 0x0000000000289947 */ /* 0x000fec0003800000 */
[----:B------:R-:W-:Y:S02]  /*6550*/  ULDC UR4, c[0x0][0x64c] ;  /* 0x0001930000047ab9 */ /* 0x000fe40000000800 */
[----:B------:R-:W-:-:S05]  /*6560*/  IADD3 R3, P1, R18, UR4, RZ ;  /* 0x0000000412037c10 */ /* 0x000fca000ff3e0ff */
[----:B------:R-:W-:-:S04]  /*6570*/  IMAD.X R23, RZ, RZ, R23, P1 ;  /* 0x000000ffff177224 */ /* 0x000fc800008e0617 */
[----:B------:R-:W-:-:S04]  /*6580*/  IMAD.WIDE.U32 R6, R23, UR8, RZ ;  /* 0x0000000817067c25 */ /* 0x000fc8000f8e00ff */
[----:B------:R-:W-:-:S04]  /*6590*/  IMAD.WIDE.U32 R6, P1, R3, UR9, R6 ;  /* 0x0000000903067c25 */ /* 0x000fc8000f820006 */
[----:B------:R-:W-:-:S04]  /*65a0*/  IMAD.WIDE.U32 R2, R3, UR8, RZ ;  /* 0x0000000803027c25 */ /* 0x000fc8000f8e00ff */
[----:B------:R-:W-:Y:S01]  /*65b0*/  IMAD.MOV.U32 R2, RZ, RZ, R7 ;  /* 0x000000ffff027224 */ /* 0x000fe200078e0007 */
[----:B------:R-:W-:Y:S01]  /*65c0*/  IADD3 RZ, P3, R3, R6, RZ ;  /* 0x0000000603ff7210 */ /* 0x000fe20007f7e0ff */
[----:B------:R-:W-:-:S04]  /*65d0*/  IMAD.X R3, RZ, RZ, RZ, P1 ;  /* 0x000000ffff037224 */ /* 0x000fc800008e06ff */
[----:B------:R-:W-:-:S08]  /*65e0*/  IMAD.WIDE.U32.X R2, R23, UR9, R2, P3 ;  /* 0x0000000917027c25 */ /* 0x000fd000098e0402 */
.L_x_116:
[----:B------:R-:W-:Y:S01]  /*65f0*/  ULDC UR4, c[0x0][0x648] ;  /* 0x0001920000047ab9 */ /* 0x000fe20000000800 */
[----:B-1----:R-:W-:Y:S01]  /*6600*/  IMAD.MOV R21, RZ, RZ, -R21 ;  /* 0x000000ffff157224 */ /* 0x002fe200078e0a15 */
[----:B------:R-:W-:Y:S01]  /*6610*/  SHF.R.U64 R3, R2, UR4, R3 ;  /* 0x0000000402037c19 */ /* 0x000fe20008001203 */
[----:B------:R-:W-:Y:S01]  /*6620*/  ULDC UR4, c[0x0][0x638] ;  /* 0x00018e0000047ab9 */ /* 0x000fe20000000800 */
[----:B------:R-:W-:Y:S01]  /*6630*/  LOP3.LUT R20, R20, UR17, RZ, 0xc0, !PT ;  /* 0x0000001114147c12 */ /* 0x000fe2000f8ec0ff */
[----:B0-----:R-:W-:Y:S01]  /*6640*/  @P4 IMAD R17, R19, R21, R14 ;  /* 0x0000001513114224 */ /* 0x001fe200078e020e */
[----:B------:R-:W-:Y:S01]  /*6650*/  ULDC UR5, c[0x0][0x610] ;  /* 0x0001840000057ab9 */ /* 0x000fe20000000800 */
[----:B------:R-:W-:Y:S02]  /*6660*/  IMAD.MOV R7, RZ, RZ, -R3 ;  /* 0x000000ffff077224 */ /* 0x000fe400078e0a03 */
[----:B------:R-:W-:Y:S01]  /*6670*/  IMAD R14, R3, UR18, R20 ;  /* 0x00000012030e7c24 */ /* 0x000fe2000f8e0214 */
[----:B------:R-:W-:Y:S01]  /*6680*/  LOP3.LUT R3, R9, UR16, RZ, 0xc0, !PT ;  /* 0x0000001009037c12 */ /* 0x000fe2000f8ec0ff */
[----:B------:R-:W-:Y:S01]  /*6690*/  IMAD R18, R7, UR4, R18 ;  /* 0x0000000407127c24 */ /* 0x000fe2000f8e0212 */
[----:B------:R-:W-:Y:S01]  /*66a0*/  ULDC UR4, c[0x0][0x600] ;  /* 0x0001800000047ab9 */ /* 0x000fe20000000800 */
[----:B------:R-:W-:-:S02]  /*66b0*/  IMAD R14, R14, UR5, R17 ;  /* 0x000000050e0e7c24 */ /* 0x000fc4000f8e0211 */
[----:B------:R-:W-:Y:S02]  /*66c0*/  IMAD R3, R18, UR4, R3 ;  /* 0x0000000412037c24 */ /* 0x000fe4000f8e0203 */
[----:B------:R-:W-:Y:S02]  /*66d0*/  IMAD.MOV.U32 R2, RZ, RZ, 0x1 ;  /* 0x00000001ff027424 */ /* 0x000fe400078e00ff */
[----:B------:R-:W-:Y:S01]  /*66e0*/  IMAD.MOV.U32 R9, RZ, RZ, R8 ;  /* 0x000000ffff097224 */ /* 0x000fe200078e0008 */
[----:B------:R-:W-:Y:S02]  /*66f0*/  SEL R17, R3, R14, !P4 ;  /* 0x0000000e03117207 */ /* 0x000fe40006000000 */
[----:B------:R-:W-:-:S07]  /*6700*/  SEL R14, R14, R3, !P4 ;  /* 0x000000030e0e7207 */ /* 0x000fce0006000000 */
.L_x_114:
[----:B------:R-:W-:Y:S05]  /*6710*/  BSYNC B1 ;  /* 0x0000000000017941 */ /* 0x000fea0003800000 */
.L_x_113:
[----:B------:R-:W-:-:S13]  /*6720*/  LOP3.LUT P1, RZ, R2, 0xff, RZ, 0xc0, !PT ;  /* 0x000000ff02ff7812 */ /* 0x000fda000782c0ff */
[----:B------:R-:W-:Y:S05]  /*6730*/  @P1 BRA `(.L_x_117) ;  /* 0xfffffff400441947 */ /* 0x000fea000383ffff */
[----:B------:R-:W-:Y:S05]  /*6740*/  BSYNC B0 ;  /* 0x0000000000007941 */ /* 0x000fea0003800000 */
.L_x_105:
[----:B------:R-:W-:-:S03]  /*6750*/  UMOV UR4, 0xffffffff ;  /* 0xffffffff00047882 */ /* 0x000fc60000000000 */
[----:B------:R-:W-:Y:S05]  /*6760*/  BRA.DIV UR4, `(.L_x_118) ;  /* 0x0000000604407947 */ /* 0x000fea000b800000 */
[----:B------:R-:W-:-:S13]  /*6770*/  ELECT P0, URZ, PT ;  /* 0x00000000003f782f */ /* 0x000fda0003800000 */
.L_x_133:
[----:B------:R-:W-:Y:S04]  /*6780*/  BSSY B0, `(.L_x_119) ;  /* 0x0000034000007945 */ /* 0x000fe80003800000 */
[----:B------:R-:W-:Y:S05]  /*6790*/  @!P0 BRA `(.L_x_120) ;  /* 0x0000000000c88947 */ /* 0x000fea0003800000 */
[----:B------:R-:W-:-:S04]  /*67a0*/  LOP3.LUT R4, R4, 0x2, RZ, 0xfc, !PT ;  /* 0x0000000204047812 */ /* 0x000fc800078efcff */
[----:B------:R-:W-:-:S13]  /*67b0*/  ISETP.NE.AND P0, PT, R4, 0x3, PT ;  /* 0x000000030400780c */ /* 0x000fda0003f05270 */
[----:B------:R-:W-:Y:S05]  /*67c0*/  @!P0 BRA `(.L_x_121) ;  /* 0x0000000000048947 */ /* 0x000fea0003800000 */
[----:B------:R-:W-:Y:S01]  /*67d0*/  BPT.TRAP 0x1 ;  /* 0x000000040000795c */ /* 0x000fe20000300000 */
.L_x_121:
[----:B------:R-:W0:Y:S01]  /*67e0*/  S2R R3, SR_CgaCtaId ;  /* 0x0000000000037919 */ /* 0x000e220000008800 */
[----:B------:R-:W-:Y:S02]  /*67f0*/  MOV R0, 0x400 ;  /* 0x0000040000007802 */ /* 0x000fe40000000f00 */
[----:B------:R-:W-:Y:S02]  /*6800*/  SHF.L.U32 R2, R10, 0x1f, RZ ;  /* 0x0000001f0a027819 */ /* 0x000fe400000006ff */
[----:B0-----:R-:W-:-:S05]  /*6810*/  LEA R0, R3, R0, 0x18 ;  /* 0x0000000003007211 */ /* 0x001fca00078ec0ff */
[----:B------:R-:W-:-:S04]  /*6820*/  VIADD R0, R0, 0x28 ;  /* 0x0000002800007836 */ /* 0x000fc80000000000 */
[C---:B------:R-:W-:Y:S02]  /*6830*/  IMAD R5, R13.reuse, 0x8, R0 ;  /* 0x000000080d057824 */ /* 0x040fe400078e0200 */
[----:B------:R-:W-:Y:S02]  /*6840*/  VIADD R13, R13, 0x1 ;  /* 0x000000010d0d7836 */ /* 0x000fe40000000000 */
[----:B------:R-:W0:Y:S03]  /*6850*/  SYNCS.PHASECHK.TRANS64.TRYWAIT P0, [R5+URZ], R2 ;  /* 0x00000002050075a7 */ /* 0x000e26000800017f */
[----:B------:R-:W-:-:S04]  /*6860*/  ISETP.NE.AND P1, PT, R13, 0x5, PT ;  /* 0x000000050d00780c */ /* 0x000fc80003f25270 */
[----:B------:R-:W-:Y:S02]  /*6870*/  SEL R3, RZ, 0x1, P1 ;  /* 0x00000001ff037807 */ /* 0x000fe40000800000 */
[----:B------:R-:W-:Y:S02]  /*6880*/  SEL R13, R13, RZ, P1 ;  /* 0x000000ff0d0d7207 */ /* 0x000fe40000800000 */
[----:B------:R-:W-:-:S03]  /*6890*/  LOP3.LUT R10, R10, R3, RZ, 0x3c, !PT ;  /* 0x000000030a0a7212 */ /* 0x000fc600078e3cff */
[----:B------:R-:W-:Y:S01]  /*68a0*/  IMAD R7, R13, 0x8, R0 ;  /* 0x000000080d077824 */ /* 0x000fe200078e0200 */
[----:B------:R-:W-:Y:S01]  /*68b0*/  SHF.L.U32 R4, R10, 0x1f, RZ ;  /* 0x0000001f0a047819 */ /* 0x000fe200000006ff */
[----:B0-----:R-:W-:Y:S06]  /*68c0*/  @!P0 BRA `(.L_x_122) ;  /* 0x00000004000c8947 */ /* 0x001fec0003800000 */
.L_x_134:
[----:B------:R-:W1:Y:S01]  /*68d0*/  SYNCS.PHASECHK.TRANS64.TRYWAIT P0, [R7+URZ], R4 ;  /* 0x00000004070075a7 */ /* 0x000e62000800017f */
[----:B0-----:R-:W-:-:S05]  /*68e0*/  VIADD R2, R13, 0x1 ;  /* 0x000000010d027836 */ /* 0x001fca0000000000 */
[----:B------:R-:W-:-:S04]  /*68f0*/  ISETP.NE.AND P1, PT, R2, 0x5, PT ;  /* 0x000000050200780c */ /* 0x000fc80003f25270 */
[----:B------:R-:W-:Y:S02]  /*6900*/  SEL R3, RZ, 0x1, P1 ;  /* 0x00000001ff037807 */ /* 0x000fe40000800000 */
[----:B------:R-:W-:Y:S02]  /*6910*/  SEL R9, R2, RZ, P1 ;  /* 0x000000ff02097207 */ /* 0x000fe40000800000 */
[----:B------:R-:W-:-:S03]  /*6920*/  LOP3.LUT R10, R10, R3, RZ, 0x3c, !PT ;  /* 0x000000030a0a7212 */ /* 0x000fc600078e3cff */
[----:B------:R-:W-:Y:S01]  /*6930*/  IMAD R8, R9, 0x8, R0 ;  /* 0x0000000809087824 */ /* 0x000fe200078e0200 */
[----:B------:R-:W-:Y:S01]  /*6940*/  SHF.L.U32 R5, R10, 0x1f, RZ ;  /* 0x0000001f0a057819 */ /* 0x000fe200000006ff */
[----:B-1----:R-:W-:Y:S06]  /*6950*/  @!P0 BRA `(.L_x_123) ;  /* 0x0000000000fc8947 */ /* 0x002fec0003800000 */
.L_x_135:
[----:B------:R-:W1:Y:S01]  /*6960*/  SYNCS.PHASECHK.TRANS64.TRYWAIT P0, [R8+URZ], R5 ;  /* 0x00000005080075a7 */ /* 0x000e62000800017f */
[----:B------:R-:W-:-:S05]  /*6970*/  VIADD R2, R9, 0x1 ;  /* 0x0000000109027836 */ /* 0x000fca0000000000 */
[----:B------:R-:W-:-:S04]  /*6980*/  ISETP.NE.AND P1, PT, R2, 0x5, PT ;  /* 0x000000050200780c */ /* 0x000fc80003f25270 */
[----:B------:R-:W-:Y:S02]  /*6990*/  SEL R3, RZ, 0x1, P1 ;  /* 0x00000001ff037807 */ /* 0x000fe40000800000 */
[----:B0-----:R-:W-:Y:S02]  /*69a0*/  SEL R7, R2, RZ, P1 ;  /* 0x000000ff02077207 */ /* 0x001fe40000800000 */
[----:B------:R-:W-:-:S03]  /*69b0*/  LOP3.LUT R9, R10, R3, RZ, 0x3c, !PT ;  /* 0x000000030a097212 */ /* 0x000fc600078e3cff */
[----:B------:R-:W-:Y:S01]  /*69c0*/  IMAD R11, R7, 0x8, R0 ;  /* 0x00000008070b7824 */ /* 0x000fe200078e0200 */
[----:B------:R-:W-:Y:S01]  /*69d0*/  SHF.L.U32 R6, R9, 0x1f, RZ ;  /* 0x0000001f09067819 */ /* 0x000fe200000006ff */
[----:B-1----:R-:W-:Y:S06]  /*69e0*/  @!P0 BRA `(.L_x_124) ;  /* 0x0000000000ec8947 */ /* 0x002fec0003800000 */
.L_x_136:
[----:B------:R-:W1:Y:S01]  /*69f0*/  SYNCS.PHASECHK.TRANS64.TRYWAIT P0, [R11+URZ], R6 ;  /* 0x000000060b0075a7 */ /* 0x000e62000800017f */
[----:B------:R-:W-:-:S05]  /*6a00*/  VIADD R2, R7, 0x1 ;  /* 0x0000000107027836 */ /* 0x000fca0000000000 */
[----:B------:R-:W-:-:S04]  /*6a10*/  ISETP.NE.AND P1, PT, R2, 0x5, PT ;  /* 0x000000050200780c */ /* 0x000fc80003f25270 */
[----:B------:R-:W-:Y:S02]  /*6a20*/  SEL R4, RZ, 0x1, P1 ;  /* 0x00000001ff047807 */ /* 0x000fe40000800000 */
[----:B------:R-:W-:Y:S02]  /*6a30*/  SEL R3, R2, RZ, P1 ;  /* 0x000000ff02037207 */ /* 0x000fe40000800000 */
[----:B------:R-:W-:Y:S01]  /*6a40*/  LOP3.LUT R4, R9, R4, RZ, 0x3c, !PT ;  /* 0x0000000409047212 */ /* 0x000fe200078e3cff */
[----:B-1----:R-:W-:Y:S06]  /*6a50*/  @!P0 BRA `(.L_x_125) ;  /* 0x0000000000e48947 */ /* 0x002fec0003800000 */
.L_x_137:
[----:B------:R-:W-:Y:S01]  /*6a60*/  IMAD R3, R3, 0x8, R0 ;  /* 0x0000000803037824 */ /* 0x000fe200078e0200 */
[----:B------:R-:W-:-:S07]  /*6a70*/  SHF.L.U32 R0, R4, 0x1f, RZ ;  /* 0x0000001f04007819 */ /* 0x000fce00000006ff */
.L_x_126:
[----:B--2---:R2:W3:Y:S02]  /*6a80*/  SYNCS.PHASECHK.TRANS64.TRYWAIT P0, [R3+URZ], R0 ;  /* 0x00000000030075a7 */ /* 0x0044e4000800017f */
[----:B---3--:R-:W-:Y:S05]  /*6a90*/  @!P0 NANOSLEEP.SYNCS 0x989680 ;  /* 0x009896800000895d */ /* 0x008fea0003900000 */
[----:B------:R-:W3:Y:S02]  /*6aa0*/  @!P0 SYNCS.PHASECHK.TRANS64 P0, [R3+URZ], R0 ;  /* 0x00000000030085a7 */ /* 0x000ee4000800007f */
[----:B---3--:R-:W-:Y:S05]  /*6ab0*/  @!P0 BRA `(.L_x_126) ;  /* 0xfffffffc00f08947 */ /* 0x008fea000383ffff */
.L_x_120:
[----:B------:R-:W-:Y:S05]  /*6ac0*/  BSYNC B0 ;  /* 0x0000000000007941 */ /* 0x000fea0003800000 */
.L_x_119:
[----:B------:R-:W-:Y:S05]  /*6ad0*/  EXIT ;  /* 0x000000000000794d */ /* 0x000fea0003800000 */
.L_x_17:
[----:B-1----:R-:W-:-:S04]  /*6ae0*/  IMAD.U32 R7, RZ, RZ, UR6 ;  /* 0x00000006ff077e24 */ /* 0x002fc8000f8e00ff */
[----:B------:R1:W3:Y:S03]  /*6af0*/  SYNCS.PHASECHK.TRANS64.TRYWAIT P0, [R7+URZ], R6 ;  /* 0x00000006070075a7 */ /* 0x0002e6000800017f */
[----:B---3--:R-:W-:Y:S05]  /*6b00*/  @!P0 NANOSLEEP.SYNCS 0x989680 ;  /* 0x009896800000895d */ /* 0x008fea0003900000 */
[----:B------:R-:W3:Y:S02]  /*6b10*/  @!P0 SYNCS.PHASECHK.TRANS64 P0, [R7+URZ], R6 ;  /* 0x00000006070085a7 */ /* 0x000ee4000800007f */
[----:B---3--:R-:W-:Y:S05]  /*6b20*/  @!P0 BRA `(.L_x_17) ;  /* 0xfffffffc00ec8947 */ /* 0x008fea000383ffff */
[----:B------:R-:W-:Y:S05]  /*6b30*/  BRA `(.L_x_16) ;  /* 0xffffffa800147947 */ /* 0x000fea000383ffff */
.L_x_23:
[----:B-1----:R-:W-:-:S04]  /*6b40*/  IMAD.U32 R8, RZ, RZ, UR12 ;  /* 0x0000000cff087e24 */ /* 0x002fc8000f8e00ff */
[----:B------:R1:W3:Y:S03]  /*6b50*/  SYNCS.PHASECHK.TRANS64.TRYWAIT P0, [R8+URZ], R7 ;  /* 0x00000007080075a7 */ /* 0x0002e6000800017f */
[----:B---3--:R-:W-:Y:S05]  /*6b60*/  @!P0 NANOSLEEP.SYNCS 0x989680 ;  /* 0x009896800000895d */ /* 0x008fea0003900000 */
[----:B------:R-:W3:Y:S02]  /*6b70*/  @!P0 SYNCS.PHASECHK.TRANS64 P0, [R8+URZ], R7 ;  /* 0x00000007080085a7 */ /* 0x000ee4000800007f */
[----:B---3--:R-:W-:Y:S05]  /*6b80*/  @!P0 BRA `(.L_x_23) ;  /* 0xfffffffc00ec8947 */ /* 0x008fea000383ffff */
[----:B------:R-:W-:Y:S05]  /*6b90*/  BRA `(.L_x_22) ;  /* 0xffffffac00c87947 */ /* 0x000fea000383ffff */
.L_x_106:
[----:B------:R-:W-:Y:S01]  /*6ba0*/  BSSY B1, `(.L_x_127) ;  /* 0x0000006000017945 */ /* 0x000fe20003800000 */
[----:B------:R-:W-:-:S07]  /*6bb0*/  IMAD.MOV.U32 R2, RZ, RZ, -0x1 ;  /* 0xffffffffff027424 */ /* 0x000fce00078e00ff */
[----:B------:R-:W-:Y:S05]  /*6bc0*/  WARPSYNC.COLLECTIVE R2, `(.L_x_128) ;  /* 0x00000000020c7348 */ /* 0x000fea0003c00000 */
[----:B------:R-:W-:Y:S02]  /*6bd0*/  ELECT P1, UR62, PT ;  /* 0x00000000003e782f */ /* 0x000fe40003820000 */
[----:B------:R-:W-:Y:S01]  /*6be0*/  MOV R2, UR62 ;  /* 0x0000003e00027c02 */ /* 0x000fe20008000f00 */
[----:B------:R-:W-:Y:S10]  /*6bf0*/  ENDCOLLECTIVE ;  /* 0x000000000000791b */ /* 0x000ff40003800000 */
.L_x_128:
[----:B------:R-:W-:Y:S05]  /*6c00*/  BSYNC B1 ;  /* 0x0000000000017941 */ /* 0x000fea0003800000 */
.L_x_127:
[----:B------:R-:W-:Y:S05]  /*6c10*/  BRA `(.L_x_129) ;  /* 0xfffffff000187947 */ /* 0x000fea000383ffff */
.L_x_109:
[----:B-1----:R1:W2:Y:S02]  /*6c20*/  SYNCS.PHASECHK.TRANS64.TRYWAIT P1, [R18+URZ+0x28], R7 ;  /* 0x00002807120075a7 */ /* 0x0022a4000802017f */
[----:B--2---:R-:W-:Y:S05]  /*6c30*/  @!P1 NANOSLEEP.SYNCS 0x989680 ;  /* 0x009896800000995d */ /* 0x004fea0003900000 */
[----:B------:R-:W2:Y:S02]  /*6c40*/  @!P1 SYNCS.PHASECHK.TRANS64 P1, [R18+URZ+0x28], R7 ;  /* 0x00002807120095a7 */ /* 0x000ea4000802007f */
[----:B--2---:R-:W-:Y:S05]  /*6c50*/  @!P1 BRA `(.L_x_109) ;  /* 0xfffffffc00f09947 */ /* 0x004fea000383ffff */
[----:B------:R-:W-:Y:S05]  /*6c60*/  BRA `(.L_x_130) ;  /* 0xfffffff0004c7947 */ /* 0x000fea000383ffff */
.L_x_118:
[----:B------:R-:W-:Y:S01]  /*6c70*/  BSSY B0, `(.L_x_131) ;  /* 0x0000006000007945 */ /* 0x000fe20003800000 */
[----:B------:R-:W-:-:S07]  /*6c80*/  IMAD.MOV.U32 R2, RZ, RZ, -0x1 ;  /* 0xffffffffff027424 */ /* 0x000fce00078e00ff */
[----:B------:R-:W-:Y:S05]  /*6c90*/  WARPSYNC.COLLECTIVE R2, `(.L_x_132) ;  /* 0x00000000020c7348 */ /* 0x000fea0003c00000 */
[----:B------:R-:W-:Y:S02]  /*6ca0*/  ELECT P1, UR62, PT ;  /* 0x00000000003e782f */ /* 0x000fe40003820000 */
[----:B------:R-:W-:Y:S01]  /*6cb0*/  MOV R2, UR62 ;  /* 0x0000003e00027c02 */ /* 0x000fe20008000f00 */
[----:B------:R-:W-:Y:S10]  /*6cc0*/  ENDCOLLECTIVE ;  /* 0x000000000000791b */ /* 0x000ff40003800000 */
.L_x_132:
[----:B------:R-:W-:Y:S05]  /*6cd0*/  BSYNC B0 ;  /* 0x0000000000007941 */ /* 0x000fea0003800000 */
.L_x_131:
[----:B------:R-:W-:Y:S01]  /*6ce0*/  PLOP3.LUT P0, PT, P1, PT, PT, 0x80, 0x0 ;  /* 0x000000000000781c */ /* 0x000fe20000f0f070 */
[----:B------:R-:W-:-:S12]  /*6cf0*/  BRA `(.L_x_133) ;  /* 0xfffffff800a07947 */ /* 0x000fd8000383ffff */
.L_x_122:
[----:B0-----:R0:W1:Y:S02]  /*6d00*/  SYNCS.PHASECHK.TRANS64.TRYWAIT P0, [R5+URZ], R2 ;  /* 0x00000002050075a7 */ /* 0x001064000800017f */
[----:B-1----:R-:W-:Y:S05]  /*6d10*/  @!P0 NANOSLEEP.SYNCS 0x989680 ;  /* 0x009896800000895d */ /* 0x002fea0003900000 */
[----:B------:R-:W1:Y:S02]  /*6d20*/  @!P0 SYNCS.PHASECHK.TRANS64 P0, [R5+URZ], R2 ;  /* 0x00000002050085a7 */ /* 0x000e64000800007f */
[----:B-1----:R-:W-:Y:S05]  /*6d30*/  @!P0 BRA `(.L_x_122) ;  /* 0xfffffffc00f08947 */ /* 0x002fea000383ffff */
[----:B------:R-:W-:Y:S05]  /*6d40*/  BRA `(.L_x_134) ;  /* 0xfffffff800e07947 */ /* 0x000fea000383ffff */
.L_x_123:
[----:B0-----:R0:W1:Y:S02]  /*6d50*/  SYNCS.PHASECHK.TRANS64.TRYWAIT P0, [R7+URZ], R4 ;  /* 0x00000004070075a7 */ /* 0x001064000800017f */
[----:B-1----:R-:W-:Y:S05]  /*6d60*/  @!P0 NANOSLEEP.SYNCS 0x989680 ;  /* 0x009896800000895d */ /* 0x002fea0003900000 */
[----:B------:R-:W1:Y:S02]  /*6d70*/  @!P0 SYNCS.PHASECHK.TRANS64 P0, [R7+URZ], R4 ;  /* 0x00000004070085a7 */ /* 0x000e64000800007f */
[----:B-1----:R-:W-:Y:S05]  /*6d80*/  @!P0 BRA `(.L_x_123) ;  /* 0xfffffffc00f08947 */ /* 0x002fea000383ffff */
[----:B------:R-:W-:Y:S05]  /*6d90*/  BRA `(.L_x_135) ;  /* 0xfffffff800f07947 */ /* 0x000fea000383ffff */
.L_x_124:
[----:B0-----:R0:W1:Y:S02]  /*6da0*/  SYNCS.PHASECHK.TRANS64.TRYWAIT P0, [R8+URZ], R5 ;  /* 0x00000005080075a7 */ /* 0x001064000800017f */
[----:B-1----:R-:W-:Y:S05]  /*6db0*/  @!P0 NANOSLEEP.SYNCS 0x989680 ;  /* 0x009896800000895d */ /* 0x002fea0003900000 */
[----:B------:R-:W1:Y:S02]  /*6dc0*/  @!P0 SYNCS.PHASECHK.TRANS64 P0, [R8+URZ], R5 ;  /* 0x00000005080085a7 */ /* 0x000e64000800007f */
[----:B-1----:R-:W-:Y:S05]  /*6dd0*/  @!P0 BRA `(.L_x_124) ;  /* 0xfffffffc00f08947 */ /* 0x002fea000383ffff */
[----:B------:R-:W-:Y:S05]  /*6de0*/  BRA `(.L_x_136) ;  /* 0xfffffffc00007947 */ /* 0x000fea000383ffff */
.L_x_125:
[----:B-1----:R1:W2:Y:S02]  /*6df0*/  SYNCS.PHASECHK.TRANS64.TRYWAIT P0, [R11+URZ], R6 ;  /* 0x000000060b0075a7 */ /* 0x0022a4000800017f */
[----:B--2---:R-:W-:Y:S05]  /*6e00*/  @!P0 NANOSLEEP.SYNCS 0x989680 ;  /* 0x009896800000895d */ /* 0x004fea0003900000 */
[----:B------:R-:W2:Y:S02]  /*6e10*/  @!P0 SYNCS.PHASECHK.TRANS64 P0, [R11+URZ], R6 ;  /* 0x000000060b0085a7 */ /* 0x000ea4000800007f */
[----:B--2---:R-:W-:Y:S05]  /*6e20*/  @!P0 BRA `(.L_x_125) ;  /* 0xfffffffc00f08947 */ /* 0x004fea000383ffff */
[----:B------:R-:W-:Y:S05]  /*6e30*/  BRA `(.L_x_137) ;  /* 0xfffffffc00087947 */ /* 0x000fea000383ffff */
.L_x_138:
[----:B------:R-:W-:-:S00]  /*6e40*/  BRA `(.L_x_138) ;  /* 0xfffffffc00fc7947 */ /* 0x000fc0000383ffff */
[----:B------:R-:W-:-:S00]  /*6e50*/  NOP ;  /* 0x0000000000007918 */ /* 0x000fc00000000000 */
        /* <DEDUP_REMOVED lines=10> */
.L_x_139:


//--------------------- .nv.shared._ZN7cutlass13device_kernelINS_4gemm6kernel13GemmUniversalIN4cute5tupleIJiiiiEEENS1_10collective13CollectiveMmaINS1_37MainloopSm90TmaGmmaWarpSpecializedFP8ILi5ENS5_IJNS4_1CILi1EEESB_SB_EEENS1_35KernelTmaWarpSpecializedCooperativeEEENS5_IJNSA_ILi128EEENSA_ILi64EEESF_EEENS_12float_e5m2_tENS5_IJlSB_lEEESI_SJ_NS4_8TiledMMAINS4_8MMA_AtomIJNS4_4SM904GMMA30MMA_64x64x32_F32E5M2E5M2_SS_TNILNSN_7ScaleInE1ELSP_1EEEEEENS4_6LayoutINS5_IJNSA_ILi2EEESB_SB_EEENS5_IJSB_NSA_ILi0EEESV_EEEEENS5_IJNS4_10UnderscoreESY_SY_EEEEENS4_13SM90_TMA_LOADENS4_14ComposedLayoutINS4_7SwizzleILi3ELi4ELi3EEENS4_18smem_ptr_flag_bitsILi8EEENSS_INS5_IJNSA_ILi8EEESF_EEENS5_IJSF_SB_EEEEEEEvNS4_8identityES11_S1B_vS1C_EENS_8epilogue10collective6detail29Sm90TmaWarpSpecializedAdapterINS1F_15DefaultEpilogueISI_SJ_SJ_NS1E_6thread17LinearCombinationISI_Li1EffLNS1J_9ScaleType4KindE0ELNS_15FloatRoundStyleE2ESI_EENS1_15EpilogueDefaultEEEEEvvEEEEvNT_6ParamsE --------------------------
	.section	.nv.shared._ZN7cutlass13device_kernelINS_4gemm6kernel13GemmUniversalIN4cute5tupleIJiiiiEEENS1_10collective13CollectiveMmaINS1_37MainloopSm90TmaGmmaWarpSpecializedFP8ILi5ENS5_IJNS4_1CILi1EEESB_SB_EEENS1_35KernelTmaWarpSpecializedCooperativeEEENS5_IJNSA_ILi128EEENSA_ILi64EEESF_EEENS_12float_e5m2_tENS5_IJlSB_lEEESI_SJ_NS4_8TiledMMAINS4_8MMA_AtomIJNS4_4SM904GMMA30MMA_64x64x32_F32E5M2E5M2_SS_TNILNSN_7ScaleInE1ELSP_1EEEEEENS4_6LayoutINS5_IJNSA_ILi2EEESB_SB_EEENS5_IJSB_NSA_ILi0EEESV_EEEEENS5_IJNS4_10UnderscoreESY_SY_EEEEENS4_13SM90_TMA_LOADENS4_14ComposedLayoutINS4_7SwizzleILi3ELi4ELi3EEENS4_18smem_ptr_flag_bitsILi8EEENSS_INS5_IJNSA_ILi8EEESF_EEENS5_IJSF_SB_EEEEEEEvNS4_8identityES11_S1B_vS1C_EENS_8epilogue10collective6detail29Sm90TmaWarpSpecializedAdapterINS1F_15DefaultEpilogueISI_SJ_SJ_NS1E_6thread17LinearCombinationISI_Li1EffLNS1J_9ScaleType4KindE0ELNS_15FloatRoundStyleE2ESI_EENS1_15EpilogueDefaultEEEEEvvEEEEvNT_6ParamsE,"aw",@nobits
	.sectionflags	@""
	.align	16
	.zero		1024


//--------------------- .nv.shared.reserved.0     --------------------------
	.section	.nv.shared.reserved.0,"aw",@nobits
	.weak		__nv_reservedSMEM_offset_0_alias
	.size		__nv_reservedSMEM_offset_0_alias, 0, 0
	.other		__nv_reservedSMEM_offset_0_alias,@"STO_CUDA_RESERVED_SHARED STV_DEFAULT"
__nv_reservedSMEM_offset_0_alias:
	.zero		0


//--------------------- .nv.global                --------------------------
	.section	.nv.global,"aw",@nobits
.nv.global:
	.type		_ZN40_INTERNAL_3082f4da_4_k_cu_e946e03b_277274cute1_E,@object
	.size		_ZN40_INTERNAL_3082f4da_4_k_cu_e946e03b_277274cute1_E,(_ZN40_INTERNAL_3082f4da_4_k_cu_e946e03b_277274cuda3std3__45__cpo6cbeginE - _ZN40_INTERNAL_3082f4da_4_k_cu_e946e03b_277274cute1_E)
_ZN40_INTERNAL_3082f4da_4_k_cu_e946e03b_277274cute1_E:
	.zero		1
	.type		_ZN40_INTERNAL_3082f4da_4_k_cu_e946e03b_277274cuda3std3__45__cpo6cbeginE,@object
	.size		_ZN40_INTERNAL_3082f4da_4_k_cu_e946e03b_277274cuda3std3__45__cpo6cbeginE,(_ZN40_INTERNAL_3082f4da_4_k_cu_e946e03b_277274cuda3std3__48in_placeE - _ZN40_INTERNAL_3082f4da_4_k_cu_e946e03b_277274cuda3std3__45__cpo6cbeginE)
_ZN40_INTERNAL_3082f4da_4_k_cu_e946e03b_277274cuda3std3__45__cpo6cbeginE:
	.zero		1
	.type		_ZN40_INTERNAL_3082f4da_4_k_cu_e946e03b_277274cuda3std3__48in_placeE,@object
	.size		_ZN40_INTERNAL_3082f4da_4_k_cu_e946e03b_277274cuda3std3__48in_placeE,(_ZN40_INTERNAL_3082f4da_4_k_cu_e946e03b_277274cuda3std6ranges3__45__cpo9iter_moveE - _ZN40_INTERNAL_3082f4da_4_k_cu_e946e03b_277274cuda3std3__48in_placeE)
_ZN40_INTERNAL_3082f4da_4_k_cu_e946e03b_277274cuda3std3__48in_placeE:
	.zero		1
	.type		_ZN40_INTERNAL_3082f4da_4_k_cu_e946e03b_277274cuda3std6ranges3__45__cpo9iter_moveE,@object
	.size		_ZN40_INTERNAL_3082f4da_4_k_cu_e946e03b_277274cuda3std6ranges3__45__cpo9iter_moveE,(_ZN40_INTERNAL_3082f4da_4_k_cu_e946e03b_277274cuda3std3__45__cpo5beginE - _ZN40_INTERNAL_3082f4da_4_k_cu_e946e03b_277274cuda3std6ranges3__45__cpo9iter_moveE)
_ZN40_INTERNAL_3082f4da_4_k_cu_e946e03b_277274cuda3std6ranges3__45__cpo9iter_moveE:
	.zero		1
	.type		_ZN40_INTERNAL_3082f4da_4_k_cu_e946e03b_277274cuda3std3__45__cpo5beginE,@object
	.size		_ZN40_INTERNAL_3082f4da_4_k_cu_e946e03b_277274cuda3std3__45__cpo5beginE,(_ZN40_INTERNAL_3082f4da_4_k_cu_e946e03b_277274cuda3std3__442_GLOBAL__N__3082f4da_4_k_cu_e946e03b_277276ignoreE - _ZN40_INTERNAL_3082f4da_4_k_cu_e946e03b_277274cuda3std3__45__cpo5beginE)
_ZN40_INTERNAL_3082f4da_4_k_cu_e946e03b_277274cuda3std3__45__cpo5beginE:
	.zero		1
	.type		_ZN40_INTERNAL_3082f4da_4_k_cu_e946e03b_277274cuda3std3__442_GLOBAL__N__3082f4da_4_k_cu_e946e03b_277276ignoreE,@object
	.size		_ZN40_INTERNAL_3082f4da_4_k_cu_e946e03b_277274cuda3std3__442_GLOBAL__N__3082f4da_4_k_cu_e946e03b_277276ignoreE,(_ZN40_INTERNAL_3082f4da_4_k_cu_e946e03b_277274cute7productE - _ZN40_INTERNAL_3082f4da_4_k_cu_e946e03b_277274cuda3std3__442_GLOBAL__N__3082f4da_4_k_cu_e946e03b_277276ignoreE)
_ZN40_INTERNAL_3082f4da_4_k_cu_e946e03b_277274cuda3std3__442_GLOBAL__N__3082f4da_4_k_cu_e946e03b_277276ignoreE:
	.zero		1
	.type		_ZN40_INTERNAL_3082f4da_4_k_cu_e946e03b_277274cute7productE,@object
	.size		_ZN40_INTERNAL_3082f4da_4_k_cu_e946e03b_277274cute7productE,(_ZN40_INTERNAL_3082f4da_4_k_cu_e946e03b_277274cuda3std3__45__cpo3endE - _ZN40_INTERNAL_3082f4da_4_k_cu_e946e03b_277274cute7productE)
_ZN40_INTERNAL_3082f4da_4_k_cu_e946e03b_277274cute7productE:
	.zero		1
	.type		_ZN40_INTERNAL_3082f4da_4_k_cu_e946e03b_277274cuda3std3__45__cpo3endE,@object
	.size		_ZN40_INTERNAL_3082f4da_4_k_cu_e946e03b_277274cuda3std3__45__cpo3endE,(_ZN40_INTERNAL_3082f4da_4_k_cu_e946e03b_277274cuda3std3__419piecewise_constructE - _ZN40_INTERNAL_3082f4da_4_k_cu_e946e03b_277274cuda3std3__45__cpo3endE)
_ZN40_INTERNAL_3082f4da_4_k_cu_e946e03b_277274cuda3std3__45__cpo3endE:
	.zero		1
	.type		_ZN40_INTERNAL_3082f4da_4_k_cu_e946e03b_277274cuda3std3__419piecewise_constructE,@object
	.size		_ZN40_INTERNAL_3082f4da_4_k_cu_e946e03b_277274cuda3std3__419piecewise_constructE,(_ZN40_INTERNAL_3082f4da_4_k_cu_e946e03b_277274cuda3std3__45__cpo4cendE - _ZN40_INTERNAL_3082f4da_4_k_cu_e946e03b_277274cuda3std3__419piecewise_constructE)
_ZN40_INTERNAL_3082f4da_4_k_cu_e946e03b_277274cuda3std3__419piecewise_constructE:
	.zero		1
	.type		_ZN40_INTERNAL_3082f4da_4_k_cu_e946e03b_277274cuda3std3__45__cpo4cendE,@object
	.size		_ZN40_INTERNAL_3082f4da_4_k_cu_e946e03b_277274cuda3std3__45__cpo4cendE,(_ZN40_INTERNAL_3082f4da_4_k_cu_e946e03b_277274cuda3std6ranges3__45__cpo4swapE - _ZN40_INTERNAL_3082f4da_4_k_cu_e946e03b_277274cuda3std3__45__cpo4cendE)
_ZN40_INTERNAL_3082f4da_4_k_cu_e946e03b_277274cuda3std3__45__cpo4cendE:
	.zero		1
	.type		_ZN40_INTERNAL_3082f4da_4_k_cu_e946e03b_277274cuda3std6ranges3__45__cpo4swapE,@object
	.size		_ZN40_INTERNAL_3082f4da_4_k_cu_e946e03b_277274cuda3std6ranges3__45__cpo4swapE,(.L_7 - _ZN40_INTERNAL_3082f4da_4_k_cu_e946e03b_277274cuda3std6ranges3__45__cpo4swapE)
_ZN40_INTERNAL_3082f4da_4_k_cu_e946e03b_277274cuda3std6ranges3__45__cpo4swapE:
	.zero		1
.L_7:


//--------------------- .nv.constant0._ZN7cutlass13device_kernelINS_4gemm6kernel13GemmUniversalIN4cute5tupleIJiiiiEEENS1_10collective13CollectiveMmaINS1_37MainloopSm90TmaGmmaWarpSpecializedFP8ILi5ENS5_IJNS4_1CILi1EEESB_SB_EEENS1_35KernelTmaWarpSpecializedCooperativeEEENS5_IJNSA_ILi128EEENSA_ILi64EEESF_EEENS_12float_e5m2_tENS5_IJlSB_lEEESI_SJ_NS4_8TiledMMAINS4_8MMA_AtomIJNS4_4SM904GMMA30MMA_64x64x32_F32E5M2E5M2_SS_TNILNSN_7ScaleInE1ELSP_1EEEEEENS4_6LayoutINS5_IJNSA_ILi2EEESB_SB_EEENS5_IJSB_NSA_ILi0EEESV_EEEEENS5_IJNS4_10UnderscoreESY_SY_EEEEENS4_13SM90_TMA_LOADENS4_14ComposedLayoutINS4_7SwizzleILi3ELi4ELi3EEENS4_18smem_ptr_flag_bitsILi8EEENSS_INS5_IJNSA_ILi8EEESF_EEENS5_IJSF_SB_EEEEEEEvNS4_8identityES11_S1B_vS1C_EENS_8epilogue10collective6detail29Sm90TmaWarpSpecializedAdapterINS1F_15DefaultEpilogueISI_SJ_SJ_NS1E_6thread17LinearCombinationISI_Li1EffLNS1J_9ScaleType4KindE0ELNS_15FloatRoundStyleE2ESI_EENS1_15EpilogueDefaultEEEEEvvEEEEvNT_6ParamsE --------------------------
	.section	.nv.constant0._ZN7cutlass13device_kernelINS_4gemm6kernel13GemmUniversalIN4cute5tupleIJiiiiEEENS1_10collective13CollectiveMmaINS1_37MainloopSm90TmaGmmaWarpSpecializedFP8ILi5ENS5_IJNS4_1CILi1EEESB_SB_EEENS1_35KernelTmaWarpSpecializedCooperativeEEENS5_IJNSA_ILi128EEENSA_ILi64EEESF_EEENS_12float_e5m2_tENS5_IJlSB_lEEESI_SJ_NS4_8TiledMMAINS4_8MMA_AtomIJNS4_4SM904GMMA30MMA_64x64x32_F32E5M2E5M2_SS_TNILNSN_7ScaleInE1ELSP_1EEEEEENS4_6LayoutINS5_IJNSA_ILi2EEESB_SB_EEENS5_IJSB_NSA_ILi0EEESV_EEEEENS5_IJNS4_10UnderscoreESY_SY_EEEEENS4_13SM90_TMA_LOADENS4_14ComposedLayoutINS4_7SwizzleILi3ELi4ELi3EEENS4_18smem_ptr_flag_bitsILi8EEENSS_INS5_IJNSA_ILi8EEESF_EEENS5_IJSF_SB_EEEEEEEvNS4_8identityES11_S1B_vS1C_EENS_8epilogue10collective6detail29Sm90TmaWarpSpecializedAdapterINS1F_15DefaultEpilogueISI_SJ_SJ_NS1E_6thread17LinearCombinationISI_Li1EffLNS1J_9ScaleType4KindE0ELNS_15FloatRoundStyleE2ESI_EENS1_15EpilogueDefaultEEEEEvvEEEEvNT_6ParamsE,"a",@progbits
	.sectionflags	@""
	.align	4
.nv.constant0._ZN7cutlass13device_kernelINS_4gemm6kernel13GemmUniversalIN4cute5tupleIJiiiiEEENS1_10collective13CollectiveMmaINS1_37MainloopSm90TmaGmmaWarpSpecializedFP8ILi5ENS5_IJNS4_1CILi1EEESB_SB_EEENS1_35KernelTmaWarpSpecializedCooperativeEEENS5_IJNSA_ILi128EEENSA_ILi64EEESF_EEENS_12float_e5m2_tENS5_IJlSB_lEEESI_SJ_NS4_8TiledMMAINS4_8MMA_AtomIJNS4_4SM904GMMA30MMA_64x64x32_F32E5M2E5M2_SS_TNILNSN_7ScaleInE1ELSP_1EEEEEENS4_6LayoutINS5_IJNSA_ILi2EEESB_SB_EEENS5_IJSB_NSA_ILi0EEESV_EEEEENS5_IJNS4_10UnderscoreESY_SY_EEEEENS4_13SM90_TMA_LOADENS4_14ComposedLayoutINS4_7SwizzleILi3ELi4ELi3EEENS4_18smem_ptr_flag_bitsILi8EEENSS_INS5_IJNSA_ILi8EEESF_EEENS5_IJSF_SB_EEEEEEEvNS4_8identityES11_S1B_vS1C_EENS_8epilogue10collective6detail29Sm90TmaWarpSpecializedAdapterINS1F_15DefaultEpilogueISI_SJ_SJ_NS1E_6thread17LinearCombinationISI_Li1EffLNS1J_9ScaleType4KindE0ELNS_15FloatRoundStyleE2ESI_EENS1_15EpilogueDefaultEEEEEvvEEEEvNT_6ParamsE:
	.zero		1664


//--------------------- SYMBOLS --------------------------

	.type		.nv.reservedSmem.offset0,@object
	.size		.nv.reservedSmem.offset0,0x4
